// auto-generated by cutlass_sweep.gemm — config: {"arch": "sm_90", "cluster_m": 4, "cluster_n": 2, "dtype": "fp16", "dtype_b": "fp16", "layout": "nt", "stages": 0, "tile_k": 64, "tile_m": 128, "tile_n": 128}
#include "cutlass/cutlass.h"
#include "cutlass/gemm/collective/collective_builder.hpp"
#include "cutlass/gemm/device/gemm_universal_adapter.h"
#include "cutlass/gemm/kernel/gemm_universal.hpp"
#include "cutlass/epilogue/collective/collective_builder.hpp"

using ElemA = cutlass::half_t;
using ElemB = cutlass::half_t;
using ElemCD = cutlass::half_t;
using Acc  = float;
using TileShape    = cute::Shape<cute::_128, cute::_128, cute::_64>;
using ClusterShape = cute::Shape<cute::_4, cute::_2, cute::_1>;

using CollectiveEpilogue = typename cutlass::epilogue::collective::CollectiveBuilder<
    cutlass::arch::Sm90, cutlass::arch::OpClassTensorOp,
    TileShape, ClusterShape,
    cutlass::epilogue::collective::EpilogueTileAuto,
    Acc, Acc,
    ElemCD, cutlass::layout::RowMajor, 128 / cutlass::sizeof_bits<ElemCD>::value,
    ElemCD, cutlass::layout::RowMajor, 128 / cutlass::sizeof_bits<ElemCD>::value,
    cutlass::epilogue::collective::EpilogueScheduleAuto
  >::CollectiveOp;

using CollectiveMainloop = typename cutlass::gemm::collective::CollectiveBuilder<
    cutlass::arch::Sm90, cutlass::arch::OpClassTensorOp,
    ElemA, cutlass::layout::RowMajor, 128 / cutlass::sizeof_bits<ElemA>::value,
    ElemB, cutlass::layout::ColumnMajor, 128 / cutlass::sizeof_bits<ElemB>::value,
    Acc,
    TileShape, ClusterShape,
    cutlass::gemm::collective::StageCountAutoCarveout<static_cast<int>(sizeof(typename CollectiveEpilogue::SharedStorage))>,
    cutlass::gemm::collective::KernelScheduleAuto
  >::CollectiveOp;

using GemmKernel = cutlass::gemm::kernel::GemmUniversal<
    cute::Shape<int,int,int,int>,
    CollectiveMainloop,
    CollectiveEpilogue
>;
using Gemm = cutlass::gemm::device::GemmUniversalAdapter<GemmKernel>;

// Force the device kernel symbol into the cubin without needing a host main.
auto* _anchor = &cutlass::device_kernel<GemmKernel>;


// ===== COMPILED SASS (sm_90a) =====

	.target	sm_90a

	.elftype	@"ET_EXEC"


//--------------------- .note.nv.tkinfo           --------------------------
	.section	.note.nv.tkinfo,"",@"SHT_NOTE"
	.sectionflags	@"SHF_NOTE_NV_TKINFO"
	.tkinfo
        /*0018*/ 	.word	0x00000002
        /*0030*/ 	.string	""
        /*0030*/ 	.string	"ptxas"
        /*0030*/ 	.string	"Cuda compilation tools, release 13.0, V13.0.88"
        /*0030*/ 	.string	"Build cuda_13.0.r13.0/compiler.36424714_0"
        /*0030*/ 	.string	"-arch sm_90a -m 64 "



//--------------------- .note.nv.cuinfo           --------------------------
	.section	.note.nv.cuinfo,"",@"SHT_NOTE"
	.sectionflags	@"SHF_NOTE_NV_CUINFO"
        /*0018*/ 	.short	0x0002
        /*001a*/ 	.short	0x005a
        /*001c*/ 	.short	0x0082
	.zero		2


//--------------------- .nv.info                  --------------------------
	.section	.nv.info,"",@"SHT_CUDA_INFO"
	.align	4


	//----- nvinfo : EIATTR_REGCOUNT
	.align		4
        /*0000*/ 	.byte	0x04, 0x2f
        /*0002*/ 	.short	(.L_15 - .L_14)
	.align		4
.L_14:
        /*0004*/ 	.word	index@(_ZN7cutlass13device_kernelINS_4gemm6kernel13GemmUniversalIN4cute5tupleIJiiiiEEENS1_10collective13CollectiveMmaINS1_34MainloopSm90TmaGmmaWarpSpecializedILi7ENS5_IJNS4_1CILi4EEENSA_ILi2EEENSA_ILi1EEEEEENS1_35KernelTmaWarpSpecializedCooperativeEEENS5_IJNSA_ILi128EEESH_NSA_ILi64EEEEEENS_6half_tENS5_IJlSD_lEEESK_SL_NS4_8TiledMMAINS4_8MMA_AtomIJNS4_4SM904GMMA26MMA_64x128x16_F32F16F16_SSILNSP_5MajorE0ELSR_0ELNSP_7ScaleInE1ELSS_1EEEEEENS4_6LayoutINS5_IJSC_SD_SD_EEENS5_IJSD_NSA_ILi0EEESX_EEEEENS5_IJNS4_10UnderscoreES10_S10_EEEEENS4_23SM90_TMA_LOAD_MULTICASTENS4_14ComposedLayoutINS4_7SwizzleILi3ELi4ELi3EEENS4_18smem_ptr_flag_bitsILi16EEENSV_INS5_IJNSA_ILi8EEESI_EEENS5_IJSI_SD_EEEEEEEvNS4_8identityES13_S1D_vS1E_EENS_8epilogue10collective6detail29Sm90TmaWarpSpecializedAdapterINS1H_15DefaultEpilogueISK_SL_SL_NS1G_6thread17LinearCombinationISK_Li1EffLNS1L_9ScaleType4KindE0ELNS_15FloatRoundStyleE2ESK_EENS1_15EpilogueDefaultEEEEEvvEEEEvNT_6ParamsE)
        /*0008*/ 	.word	0x000000a8


	//----- nvinfo : EIATTR_FRAME_SIZE
	.align		4
.L_15:
        /*000c*/ 	.byte	0x04, 0x11
        /*000e*/ 	.short	(.L_17 - .L_16)
	.align		4
.L_16:
        /*0010*/ 	.word	index@(_ZN7cutlass13device_kernelINS_4gemm6kernel13GemmUniversalIN4cute5tupleIJiiiiEEENS1_10collective13CollectiveMmaINS1_34MainloopSm90TmaGmmaWarpSpecializedILi7ENS5_IJNS4_1CILi4EEENSA_ILi2EEENSA_ILi1EEEEEENS1_35KernelTmaWarpSpecializedCooperativeEEENS5_IJNSA_ILi128EEESH_NSA_ILi64EEEEEENS_6half_tENS5_IJlSD_lEEESK_SL_NS4_8TiledMMAINS4_8MMA_AtomIJNS4_4SM904GMMA26MMA_64x128x16_F32F16F16_SSILNSP_5MajorE0ELSR_0ELNSP_7ScaleInE1ELSS_1EEEEEENS4_6LayoutINS5_IJSC_SD_SD_EEENS5_IJSD_NSA_ILi0EEESX_EEEEENS5_IJNS4_10UnderscoreES10_S10_EEEEENS4_23SM90_TMA_LOAD_MULTICASTENS4_14ComposedLayoutINS4_7SwizzleILi3ELi4ELi3EEENS4_18smem_ptr_flag_bitsILi16EEENSV_INS5_IJNSA_ILi8EEESI_EEENS5_IJSI_SD_EEEEEEEvNS4_8identityES13_S1D_vS1E_EENS_8epilogue10collective6detail29Sm90TmaWarpSpecializedAdapterINS1H_15DefaultEpilogueISK_SL_SL_NS1G_6thread17LinearCombinationISK_Li1EffLNS1L_9ScaleType4KindE0ELNS_15FloatRoundStyleE2ESK_EENS1_15EpilogueDefaultEEEEEvvEEEEvNT_6ParamsE)
        /*0014*/ 	.word	0x00000000


	//----- nvinfo : EIATTR_MIN_STACK_SIZE
	.align		4
.L_17:
        /*0018*/ 	.byte	0x04, 0x12
        /*001a*/ 	.short	(.L_19 - .L_18)
	.align		4
.L_18:
        /*001c*/ 	.word	index@(_ZN7cutlass13device_kernelINS_4gemm6kernel13GemmUniversalIN4cute5tupleIJiiiiEEENS1_10collective13CollectiveMmaINS1_34MainloopSm90TmaGmmaWarpSpecializedILi7ENS5_IJNS4_1CILi4EEENSA_ILi2EEENSA_ILi1EEEEEENS1_35KernelTmaWarpSpecializedCooperativeEEENS5_IJNSA_ILi128EEESH_NSA_ILi64EEEEEENS_6half_tENS5_IJlSD_lEEESK_SL_NS4_8TiledMMAINS4_8MMA_AtomIJNS4_4SM904GMMA26MMA_64x128x16_F32F16F16_SSILNSP_5MajorE0ELSR_0ELNSP_7ScaleInE1ELSS_1EEEEEENS4_6LayoutINS5_IJSC_SD_SD_EEENS5_IJSD_NSA_ILi0EEESX_EEEEENS5_IJNS4_10UnderscoreES10_S10_EEEEENS4_23SM90_TMA_LOAD_MULTICASTENS4_14ComposedLayoutINS4_7SwizzleILi3ELi4ELi3EEENS4_18smem_ptr_flag_bitsILi16EEENSV_INS5_IJNSA_ILi8EEESI_EEENS5_IJSI_SD_EEEEEEEvNS4_8identityES13_S1D_vS1E_EENS_8epilogue10collective6detail29Sm90TmaWarpSpecializedAdapterINS1H_15DefaultEpilogueISK_SL_SL_NS1G_6thread17LinearCombinationISK_Li1EffLNS1L_9ScaleType4KindE0ELNS_15FloatRoundStyleE2ESK_EENS1_15EpilogueDefaultEEEEEvvEEEEvNT_6ParamsE)
        /*0020*/ 	.word	0x00000000
.L_19:


//--------------------- .nv.compat                --------------------------
	.section	.nv.compat,"",@"SHT_CUDA_COMPAT_INFO"
	.align	4
        /*0000*/ 	.byte	0x02, 0x09, 0x01, 0x00, 0x02, 0x02, 0x04, 0x00, 0x02, 0x05, 0x05, 0x00, 0x03, 0x07, 0x01, 0x01
        /*0010*/ 	.byte	0x02, 0x03, 0x01, 0x00, 0x02, 0x06, 0x01, 0x00, 0x04, 0x0b, 0x08, 0x00, 0x00, 0x00, 0x00, 0x00
        /*0020*/ 	.byte	0x00, 0x00, 0x00, 0x00


//--------------------- .nv.info._ZN7cutlass13device_kernelINS_4gemm6kernel13GemmUniversalIN4cute5tupleIJiiiiEEENS1_10collective13CollectiveMmaINS1_34MainloopSm90TmaGmmaWarpSpecializedILi7ENS5_IJNS4_1CILi4EEENSA_ILi2EEENSA_ILi1EEEEEENS1_35KernelTmaWarpSpecializedCooperativeEEENS5_IJNSA_ILi128EEESH_NSA_ILi64EEEEEENS_6half_tENS5_IJlSD_lEEESK_SL_NS4_8TiledMMAINS4_8MMA_AtomIJNS4_4SM904GMMA26MMA_64x128x16_F32F16F16_SSILNSP_5MajorE0ELSR_0ELNSP_7ScaleInE1ELSS_1EEEEEENS4_6LayoutINS5_IJSC_SD_SD_EEENS5_IJSD_NSA_ILi0EEESX_EEEEENS5_IJNS4_10UnderscoreES10_S10_EEEEENS4_23SM90_TMA_LOAD_MULTICASTENS4_14ComposedLayoutINS4_7SwizzleILi3ELi4ELi3EEENS4_18smem_ptr_flag_bitsILi16EEENSV_INS5_IJNSA_ILi8EEESI_EEENS5_IJSI_SD_EEEEEEEvNS4_8identityES13_S1D_vS1E_EENS_8epilogue10collective6detail29Sm90TmaWarpSpecializedAdapterINS1H_15DefaultEpilogueISK_SL_SL_NS1G_6thread17LinearCombinationISK_Li1EffLNS1L_9ScaleType4KindE0ELNS_15FloatRoundStyleE2ESK_EENS1_15EpilogueDefaultEEEEEvvEEEEvNT_6ParamsE --------------------------
	.section	.nv.info._ZN7cutlass13device_kernelINS_4gemm6kernel13GemmUniversalIN4cute5tupleIJiiiiEEENS1_10collective13CollectiveMmaINS1_34MainloopSm90TmaGmmaWarpSpecializedILi7ENS5_IJNS4_1CILi4EEENSA_ILi2EEENSA_ILi1EEEEEENS1_35KernelTmaWarpSpecializedCooperativeEEENS5_IJNSA_ILi128EEESH_NSA_ILi64EEEEEENS_6half_tENS5_IJlSD_lEEESK_SL_NS4_8TiledMMAINS4_8MMA_AtomIJNS4_4SM904GMMA26MMA_64x128x16_F32F16F16_SSILNSP_5MajorE0ELSR_0ELNSP_7ScaleInE1ELSS_1EEEEEENS4_6LayoutINS5_IJSC_SD_SD_EEENS5_IJSD_NSA_ILi0EEESX_EEEEENS5_IJNS4_10UnderscoreES10_S10_EEEEENS4_23SM90_TMA_LOAD_MULTICASTENS4_14ComposedLayoutINS4_7SwizzleILi3ELi4ELi3EEENS4_18smem_ptr_flag_bitsILi16EEENSV_INS5_IJNSA_ILi8EEESI_EEENS5_IJSI_SD_EEEEEEEvNS4_8identityES13_S1D_vS1E_EENS_8epilogue10collective6detail29Sm90TmaWarpSpecializedAdapterINS1H_15DefaultEpilogueISK_SL_SL_NS1G_6thread17LinearCombinationISK_Li1EffLNS1L_9ScaleType4KindE0ELNS_15FloatRoundStyleE2ESK_EENS1_15EpilogueDefaultEEEEEvvEEEEvNT_6ParamsE,"",@"SHT_CUDA_INFO"
	.sectionflags	@""
	.align	4


	//----- nvinfo : EIATTR_CUDA_API_VERSION
	.align		4
        /*0000*/ 	.byte	0x04, 0x37
        /*0002*/ 	.short	(.L_21 - .L_20)
.L_20:
        /*0004*/ 	.word	0x00000082


	//----- nvinfo : EIATTR_KPARAM_INFO
	.align		4
.L_21:
        /*0008*/ 	.byte	0x04, 0x17
        /*000a*/ 	.short	(.L_23 - .L_22)
.L_22:
        /*000c*/ 	.word	0x00000000
        /*0010*/ 	.short	0x0000
        /*0012*/ 	.short	0x0070
        /*0014*/ 	.byte	0x00, 0xf0, 0x01, 0x10


	//----- nvinfo : EIATTR_SPARSE_MMA_MASK
	.align		4
.L_23:
        /*0018*/ 	.byte	0x03, 0x50
        /*001a*/ 	.short	0x0000


	//----- nvinfo : EIATTR_MAXREG_COUNT
	.align		4
        /*001c*/ 	.byte	0x03, 0x1b
        /*001e*/ 	.short	0x00a8


	//----- nvinfo : EIATTR_NUM_BARRIERS
	.align		4
        /*0020*/ 	.byte	0x02, 0x4c
        /*0022*/ 	.byte	0x01
	.zero		1


	//----- nvinfo : EIATTR_EXTERNS
	.align		4
        /*0024*/ 	.byte	0x04, 0x0f
        /*0026*/ 	.short	(.L_25 - .L_24)


	//   ....[0]....
	.align		4
.L_24:
        /*0028*/ 	.word	index@(__assertfail)


	//----- nvinfo : EIATTR_MERCURY_ISA_VERSION
	.align		4
.L_25:
        /*002c*/ 	.byte	0x03, 0x5f
        /*002e*/ 	.short	0x0101


	//----- nvinfo : EIATTR_INT_WARP_WIDE_INSTR_OFFSETS
	.align		4
        /*0030*/ 	.byte	0x04, 0x31
        /*0032*/ 	.short	(.L_27 - .L_26)


	//   ....[0]....
.L_26:
        /*0034*/ 	.word	0x00000540


	//   ....[1]....
        /*0038*/ 	.word	0x00000560


	//   ....[2]....
        /*003c*/ 	.word	0x00000710


	//----- nvinfo : EIATTR_COOP_GROUP_MASK_REGIDS
	.align		4
.L_27:
        /*0040*/ 	.byte	0x04, 0x29
        /*0042*/ 	.short	(.L_29 - .L_28)


	//   ....[0]....
.L_28:
        /*0044*/ 	.word	0xffffffff


	//   ....[1]....
        /*0048*/ 	.word	0xffffffff


	//   ....[2]....
        /*004c*/ 	.word	0xffffffff


	//   ....[3]....
        /*0050*/ 	.word	0xffffffff


	//   ....[4]....
        /*0054*/ 	.word	0xffffffff


	//   ....[5]....
        /*0058*/ 	.word	0xffffffff


	//----- nvinfo : EIATTR_COOP_GROUP_INSTR_OFFSETS
	.align		4
.L_29:
        /*005c*/ 	.byte	0x04, 0x28
        /*005e*/ 	.short	(.L_31 - .L_30)


	//   ....[0]....
.L_30:
        /*0060*/ 	.word	0x00000060


	//   ....[1]....
        /*0064*/ 	.word	0x00000070


	//   ....[2]....
        /*0068*/ 	.word	0x00000130


	//   ....[3]....
        /*006c*/ 	.word	0x00000360


	//   ....[4]....
        /*0070*/ 	.word	0x00000880


	//   ....[5]....
        /*0074*/ 	.word	0x00001500


	//----- nvinfo : EIATTR_REG_RECONFIG
	.align		4
.L_31:
        /*0078*/ 	.byte	0x01, 0x54
	.zero		2


	//----- nvinfo : EIATTR_SYSCALL_OFFSETS
	.align		4
        /*007c*/ 	.byte	0x04, 0x46
        /*007e*/ 	.short	(.L_33 - .L_32)


	//   ....[0]....
.L_32:
        /*0080*/ 	.word	0x000016f0


	//----- nvinfo : EIATTR_MBARRIER_INSTR_OFFSETS
	.align		4
.L_33:
        /*0084*/ 	.byte	0x04, 0x39
        /*0086*/ 	.short	(.L_35 - .L_34)


	//   ....[0]....
.L_34:
        /*0088*/ 	.word	0x00000250
        /*008c*/ 	.word	0x000000ff
        /*0090*/ 	.word	0x00000000
        /*0094*/ 	.short	0x0100
        /*0096*/ 	.byte	0x08
	.zero		1


	//   ....[1]....
        /*0098*/ 	.word	0x00000260
        /*009c*/ 	.word	0x000000ff
        /*00a0*/ 	.word	0x00000038
        /*00a4*/ 	.short	0x0100
        /*00a6*/ 	.byte	0x08
	.zero		1


	//   ....[2]....
        /*00a8*/ 	.word	0x00000270
        /*00ac*/ 	.word	0x000000ff
        /*00b0*/ 	.word	0x00000008
        /*00b4*/ 	.short	0x0100
        /*00b6*/ 	.byte	0x08
	.zero		1


	//   ....[3]....
        /*00b8*/ 	.word	0x00000280
        /*00bc*/ 	.word	0x000000ff
        /*00c0*/ 	.word	0x00000040
        /*00c4*/ 	.short	0x0100
        /*00c6*/ 	.byte	0x08
	.zero		1


	//   ....[4]....
        /*00c8*/ 	.word	0x00000290
        /*00cc*/ 	.word	0x000000ff
        /*00d0*/ 	.word	0x00000010
        /*00d4*/ 	.short	0x0100
        /*00d6*/ 	.byte	0x08
	.zero		1


	//   ....[5]....
        /*00d8*/ 	.word	0x000002a0
        /*00dc*/ 	.word	0x000000ff
        /*00e0*/ 	.word	0x00000048
        /*00e4*/ 	.short	0x0100
        /*00e6*/ 	.byte	0x08
	.zero		1


	//   ....[6]....
        /*00e8*/ 	.word	0x000002b0
        /*00ec*/ 	.word	0x000000ff
        /*00f0*/ 	.word	0x00000018
        /*00f4*/ 	.short	0x0100
        /*00f6*/ 	.byte	0x08
	.zero		1


	//   ....[7]....
        /*00f8*/ 	.word	0x000002c0
        /*00fc*/ 	.word	0x000000ff
        /*0100*/ 	.word	0x00000050
        /*0104*/ 	.short	0x0100
        /*0106*/ 	.byte	0x08
	.zero		1


	//   ....[8]....
        /*0108*/ 	.word	0x000002d0
        /*010c*/ 	.word	0x000000ff
        /*0110*/ 	.word	0x00000020
        /*0114*/ 	.short	0x0100
        /*0116*/ 	.byte	0x08
	.zero		1


	//   ....[9]....
        /*0118*/ 	.word	0x000002e0
        /*011c*/ 	.word	0x000000ff
        /*0120*/ 	.word	0x00000058
        /*0124*/ 	.short	0x0100
        /*0126*/ 	.byte	0x08
	.zero		1


	//   ....[10]....
        /*0128*/ 	.word	0x000002f0
        /*012c*/ 	.word	0x000000ff
        /*0130*/ 	.word	0x00000028
        /*0134*/ 	.short	0x0100
        /*0136*/ 	.byte	0x08
	.zero		1


	//   ....[11]....
        /*0138*/ 	.word	0x00000300
        /*013c*/ 	.word	0x000000ff
        /*0140*/ 	.word	0x00000060
        /*0144*/ 	.short	0x0100
        /*0146*/ 	.byte	0x08
	.zero		1


	//   ....[12]....
        /*0148*/ 	.word	0x00000310
        /*014c*/ 	.word	0x000000ff
        /*0150*/ 	.word	0x00000030
        /*0154*/ 	.short	0x0100
        /*0156*/ 	.byte	0x08
	.zero		1


	//   ....[13]....
        /*0158*/ 	.word	0x00000320
        /*015c*/ 	.word	0x000000ff
        /*0160*/ 	.word	0x00000068
        /*0164*/ 	.short	0x0100
        /*0166*/ 	.byte	0x08
	.zero		1


	//   ....[14]....
        /*0168*/ 	.word	0x00000790
        /*016c*/ 	.word	0x000000ff
        /*0170*/ 	.word	0x00000080
        /*0174*/ 	.short	0x0100
        /*0176*/ 	.byte	0x06
	.zero		1


	//   ....[15]....
        /*0178*/ 	.word	0x00000830
        /*017c*/ 	.word	0x000000ff
        /*0180*/ 	.word	0x00000088
        /*0184*/ 	.short	0x0100
        /*0186*/ 	.byte	0x06
	.zero		1


	//   ....[16]....
        /*0188*/ 	.word	0x000017b0
        /*018c*/ 	.word	0x00000003
        /*0190*/ 	.word	0x00000000
        /*0194*/ 	.short	0x010a
        /*0196*/ 	.byte	0x3f
	.zero		1


	//   ....[17]....
        /*0198*/ 	.word	0x00001810
        /*019c*/ 	.word	0x00000003
        /*01a0*/ 	.word	0x00000000
        /*01a4*/ 	.short	0x010a
        /*01a6*/ 	.byte	0x3f
	.zero		1


	//   ....[18]....
        /*01a8*/ 	.word	0x00001b90
        /*01ac*/ 	.word	0x00000005
        /*01b0*/ 	.word	0x00000000
        /*01b4*/ 	.short	0x010a
        /*01b6*/ 	.byte	0x3f
	.zero		1


	//   ....[19]....
        /*01b8*/ 	.word	0x00001bd0
        /*01bc*/ 	.word	0x00000005
        /*01c0*/ 	.word	0x00000000
        /*01c4*/ 	.short	0x010a
        /*01c6*/ 	.byte	0x3f
	.zero		1


	//   ....[20]....
        /*01c8*/ 	.word	0x00001e30
        /*01cc*/ 	.word	0x00000004
        /*01d0*/ 	.word	0x00000000
        /*01d4*/ 	.short	0x0101
        /*01d6*/ 	.byte	0x3f
	.zero		1


	//   ....[21]....
        /*01d8*/ 	.word	0x00002050
        /*01dc*/ 	.word	0x00000000
        /*01e0*/ 	.word	0x00000000
        /*01e4*/ 	.short	0x0101
        /*01e6*/ 	.byte	0x3f
	.zero		1


	//   ....[22]....
        /*01e8*/ 	.word	0x000072d0
        /*01ec*/ 	.word	0x00000015
        /*01f0*/ 	.word	0x00000038
        /*01f4*/ 	.short	0x010a
        /*01f6*/ 	.byte	0x3f
	.zero		1


	//   ....[23]....
        /*01f8*/ 	.word	0x000076f0
        /*01fc*/ 	.word	0x00000006
        /*0200*/ 	.word	0x00000088
        /*0204*/ 	.short	0x0101
        /*0206*/ 	.byte	0x3f
	.zero		1


	//   ....[24]....
        /*0208*/ 	.word	0x00007df0
        /*020c*/ 	.word	0x00000007
        /*0210*/ 	.word	0x00000000
        /*0214*/ 	.short	0x010a
        /*0216*/ 	.byte	0x3f
	.zero		1


	//   ....[25]....
        /*0218*/ 	.word	0x00007e70
        /*021c*/ 	.word	0x00000008
        /*0220*/ 	.word	0x00000000
        /*0224*/ 	.short	0x010a
        /*0226*/ 	.byte	0x3f
	.zero		1


	//   ....[26]....
        /*0228*/ 	.word	0x00007f00
        /*022c*/ 	.word	0x00000009
        /*0230*/ 	.word	0x00000000
        /*0234*/ 	.short	0x010a
        /*0236*/ 	.byte	0x3f
	.zero		1


	//   ....[27]....
        /*0238*/ 	.word	0x00007f90
        /*023c*/ 	.word	0x00000008
        /*0240*/ 	.word	0x00000000
        /*0244*/ 	.short	0x010a
        /*0246*/ 	.byte	0x3f
	.zero		1


	//   ....[28]....
        /*0248*/ 	.word	0x00008020
        /*024c*/ 	.word	0x00000009
        /*0250*/ 	.word	0x00000000
        /*0254*/ 	.short	0x010a
        /*0256*/ 	.byte	0x3f
	.zero		1


	//   ....[29]....
        /*0258*/ 	.word	0x000080b0
        /*025c*/ 	.word	0x00000006
        /*0260*/ 	.word	0x00000000
        /*0264*/ 	.short	0x010a
        /*0266*/ 	.byte	0x3f
	.zero		1


	//   ....[30]....
        /*0268*/ 	.word	0x00008140
        /*026c*/ 	.word	0x00000003
        /*0270*/ 	.word	0x00000000
        /*0274*/ 	.short	0x010a
        /*0276*/ 	.byte	0x3f
	.zero		1


	//   ....[31]....
        /*0278*/ 	.word	0x000081a0
        /*027c*/ 	.word	0x00000003
        /*0280*/ 	.word	0x00000000
        /*0284*/ 	.short	0x010a
        /*0286*/ 	.byte	0x3f
	.zero		1


	//   ....[32]....
        /*0288*/ 	.word	0x000081f0
        /*028c*/ 	.word	0x00000005
        /*0290*/ 	.word	0x00000000
        /*0294*/ 	.short	0x010a
        /*0296*/ 	.byte	0x3f
	.zero		1


	//   ....[33]....
        /*0298*/ 	.word	0x000082c0
        /*029c*/ 	.word	0x00000015
        /*02a0*/ 	.word	0x00000038
        /*02a4*/ 	.short	0x010a
        /*02a6*/ 	.byte	0x3f
	.zero		1


	//   ....[34]....
        /*02a8*/ 	.word	0x00008390
        /*02ac*/ 	.word	0x00000007
        /*02b0*/ 	.word	0x00000000
        /*02b4*/ 	.short	0x010a
        /*02b6*/ 	.byte	0x3f
	.zero		1


	//   ....[35]....
        /*02b8*/ 	.word	0x000083e0
        /*02bc*/ 	.word	0x00000008
        /*02c0*/ 	.word	0x00000000
        /*02c4*/ 	.short	0x010a
        /*02c6*/ 	.byte	0x3f
	.zero		1


	//   ....[36]....
        /*02c8*/ 	.word	0x00008430
        /*02cc*/ 	.word	0x00000009
        /*02d0*/ 	.word	0x00000000
        /*02d4*/ 	.short	0x010a
        /*02d6*/ 	.byte	0x3f
	.zero		1


	//   ....[37]....
        /*02d8*/ 	.word	0x00008480
        /*02dc*/ 	.word	0x00000008
        /*02e0*/ 	.word	0x00000000
        /*02e4*/ 	.short	0x010a
        /*02e6*/ 	.byte	0x3f
	.zero		1


	//   ....[38]....
        /*02e8*/ 	.word	0x000084d0
        /*02ec*/ 	.word	0x00000009
        /*02f0*/ 	.word	0x00000000
        /*02f4*/ 	.short	0x010a
        /*02f6*/ 	.byte	0x3f
	.zero		1


	//   ....[39]....
        /*02f8*/ 	.word	0x00008520
        /*02fc*/ 	.word	0x00000006
        /*0300*/ 	.word	0x00000000
        /*0304*/ 	.short	0x010a
        /*0306*/ 	.byte	0x3f
	.zero		1


	//----- nvinfo : EIATTR_NUM_MBARRIERS
	.align		4
.L_35:
        /*0308*/ 	.byte	0x03, 0x38
        /*030a*/ 	.short	0x0010


	//----- nvinfo : EIATTR_EXIT_INSTR_OFFSETS
	.align		4
        /*030c*/ 	.byte	0x04, 0x1c
        /*030e*/ 	.short	(.L_37 - .L_36)


	//   ....[0]....
.L_36:
        /*0310*/ 	.word	0x00000a50


	//   ....[1]....
        /*0314*/ 	.word	0x00001260


	//   ....[2]....
        /*0318*/ 	.word	0x00006940


	//   ....[3]....
        /*031c*/ 	.word	0x00006ea0


	//   ....[4]....
        /*0320*/ 	.word	0x00008190


	//----- nvinfo : EIATTR_MAX_THREADS
	.align		4
.L_37:
        /*0324*/ 	.byte	0x04, 0x05
        /*0326*/ 	.short	(.L_39 - .L_38)
.L_38:
        /*0328*/ 	.word	0x00000180
        /*032c*/ 	.word	0x00000001
        /*0330*/ 	.word	0x00000001


	//----- nvinfo : EIATTR_CRS_STACK_SIZE
	.align		4
.L_39:
        /*0334*/ 	.byte	0x04, 0x1e
        /*0336*/ 	.short	(.L_41 - .L_40)
.L_40:
        /*0338*/ 	.word	0x00000000


	//----- nvinfo : EIATTR_CBANK_PARAM_SIZE
	.align		4
.L_41:
        /*033c*/ 	.byte	0x03, 0x19
        /*033e*/ 	.short	0x0470


	//----- nvinfo : EIATTR_PARAM_CBANK
	.align		4
        /*0340*/ 	.byte	0x04, 0x0a
        /*0342*/ 	.short	(.L_43 - .L_42)
	.align		4
.L_42:
        /*0344*/ 	.word	index@(.nv.constant0._ZN7cutlass13device_kernelINS_4gemm6kernel13GemmUniversalIN4cute5tupleIJiiiiEEENS1_10collective13CollectiveMmaINS1_34MainloopSm90TmaGmmaWarpSpecializedILi7ENS5_IJNS4_1CILi4EEENSA_ILi2EEENSA_ILi1EEEEEENS1_35KernelTmaWarpSpecializedCooperativeEEENS5_IJNSA_ILi128EEESH_NSA_ILi64EEEEEENS_6half_tENS5_IJlSD_lEEESK_SL_NS4_8TiledMMAINS4_8MMA_AtomIJNS4_4SM904GMMA26MMA_64x128x16_F32F16F16_SSILNSP_5MajorE0ELSR_0ELNSP_7ScaleInE1ELSS_1EEEEEENS4_6LayoutINS5_IJSC_SD_SD_EEENS5_IJSD_NSA_ILi0EEESX_EEEEENS5_IJNS4_10UnderscoreES10_S10_EEEEENS4_23SM90_TMA_LOAD_MULTICASTENS4_14ComposedLayoutINS4_7SwizzleILi3ELi4ELi3EEENS4_18smem_ptr_flag_bitsILi16EEENSV_INS5_IJNSA_ILi8EEESI_EEENS5_IJSI_SD_EEEEEEEvNS4_8identityES13_S1D_vS1E_EENS_8epilogue10collective6detail29Sm90TmaWarpSpecializedAdapterINS1H_15DefaultEpilogueISK_SL_SL_NS1G_6thread17LinearCombinationISK_Li1EffLNS1L_9ScaleType4KindE0ELNS_15FloatRoundStyleE2ESK_EENS1_15EpilogueDefaultEEEEEvvEEEEvNT_6ParamsE)
        /*0348*/ 	.short	0x0210
        /*034a*/ 	.short	0x0470


	//----- nvinfo : EIATTR_SW_WAR
	.align		4
.L_43:
        /*034c*/ 	.byte	0x04, 0x36
        /*034e*/ 	.short	(.L_45 - .L_44)
.L_44:
        /*0350*/ 	.word	0x00000008
.L_45:


//--------------------- .nv.callgraph             --------------------------
	.section	.nv.callgraph,"",@"SHT_CUDA_CALLGRAPH"
	.align	4
	.sectionentsize	8
	.align		4
        /*0000*/ 	.word	0x00000000
	.align		4
        /*0004*/ 	.word	0xffffffff
	.align		4
        /*0008*/ 	.word	index@(_ZN7cutlass13device_kernelINS_4gemm6kernel13GemmUniversalIN4cute5tupleIJiiiiEEENS1_10collective13CollectiveMmaINS1_34MainloopSm90TmaGmmaWarpSpecializedILi7ENS5_IJNS4_1CILi4EEENSA_ILi2EEENSA_ILi1EEEEEENS1_35KernelTmaWarpSpecializedCooperativeEEENS5_IJNSA_ILi128EEESH_NSA_ILi64EEEEEENS_6half_tENS5_IJlSD_lEEESK_SL_NS4_8TiledMMAINS4_8MMA_AtomIJNS4_4SM904GMMA26MMA_64x128x16_F32F16F16_SSILNSP_5MajorE0ELSR_0ELNSP_7ScaleInE1ELSS_1EEEEEENS4_6LayoutINS5_IJSC_SD_SD_EEENS5_IJSD_NSA_ILi0EEESX_EEEEENS5_IJNS4_10UnderscoreES10_S10_EEEEENS4_23SM90_TMA_LOAD_MULTICASTENS4_14ComposedLayoutINS4_7SwizzleILi3ELi4ELi3EEENS4_18smem_ptr_flag_bitsILi16EEENSV_INS5_IJNSA_ILi8EEESI_EEENS5_IJSI_SD_EEEEEEEvNS4_8identityES13_S1D_vS1E_EENS_8epilogue10collective6detail29Sm90TmaWarpSpecializedAdapterINS1H_15DefaultEpilogueISK_SL_SL_NS1G_6thread17LinearCombinationISK_Li1EffLNS1L_9ScaleType4KindE0ELNS_15FloatRoundStyleE2ESK_EENS1_15EpilogueDefaultEEEEEvvEEEEvNT_6ParamsE)
	.align		4
        /*000c*/ 	.word	index@(__assertfail)
	.align		4
        /*0010*/ 	.word	0x00000000
	.align		4
        /*0014*/ 	.word	0xfffffffe
	.align		4
        /*0018*/ 	.word	0x00000000
	.align		4
        /*001c*/ 	.word	0xfffffffd
	.align		4
        /*0020*/ 	.word	0x00000000
	.align		4
        /*0024*/ 	.word	0xfffffffc


//--------------------- .nv.constant4             --------------------------
	.section	.nv.constant4,"a",@progbits
	.align	8
	.align		8
.nv.constant4:
        /*0000*/ 	.dword	__assertfail
	.align		8
        /*0008*/ 	.dword	__unnamed_1
	.align		8
        /*0010*/ 	.dword	_ZN40_INTERNAL_bb27c204_4_k_cu_0ee08d90_214204cuda3std3__45__cpo5beginE
	.align		8
        /*0018*/ 	.dword	_ZN40_INTERNAL_bb27c204_4_k_cu_0ee08d90_214204cuda3std3__45__cpo3endE
	.align		8
        /*0020*/ 	.dword	_ZN40_INTERNAL_bb27c204_4_k_cu_0ee08d90_214204cuda3std3__45__cpo6cbeginE
	.align		8
        /*0028*/ 	.dword	_ZN40_INTERNAL_bb27c204_4_k_cu_0ee08d90_214204cuda3std3__45__cpo4cendE
	.align		8
        /*0030*/ 	.dword	_ZN40_INTERNAL_bb27c204_4_k_cu_0ee08d90_214204cuda3std3__442_GLOBAL__N__bb27c204_4_k_cu_0ee08d90_214206ignoreE
	.align		8
        /*0038*/ 	.dword	_ZN40_INTERNAL_bb27c204_4_k_cu_0ee08d90_214204cuda3std3__419piecewise_constructE
	.align		8
        /*0040*/ 	.dword	_ZN40_INTERNAL_bb27c204_4_k_cu_0ee08d90_214204cuda3std3__48in_placeE
	.align		8
        /*0048*/ 	.dword	_ZN40_INTERNAL_bb27c204_4_k_cu_0ee08d90_214204cuda3std6ranges3__45__cpo4swapE
	.align		8
        /*0050*/ 	.dword	_ZN40_INTERNAL_bb27c204_4_k_cu_0ee08d90_214204cuda3std6ranges3__45__cpo9iter_moveE
	.align		8
        /*0058*/ 	.dword	_ZN40_INTERNAL_bb27c204_4_k_cu_0ee08d90_214204cute7productE
	.align		8
        /*0060*/ 	.dword	_ZN40_INTERNAL_bb27c204_4_k_cu_0ee08d90_214204cute1_E
	.align		8
        /*0068*/ 	.dword	$str$22
	.align		8
        /*0070*/ 	.dword	$str$23


//--------------------- .text._ZN7cutlass13device_kernelINS_4gemm6kernel13GemmUniversalIN4cute5tupleIJiiiiEEENS1_10collective13CollectiveMmaINS1_34MainloopSm90TmaGmmaWarpSpecializedILi7ENS5_IJNS4_1CILi4EEENSA_ILi2EEENSA_ILi1EEEEEENS1_35KernelTmaWarpSpecializedCooperativeEEENS5_IJNSA_ILi128EEESH_NSA_ILi64EEEEEENS_6half_tENS5_IJlSD_lEEESK_SL_NS4_8TiledMMAINS4_8MMA_AtomIJNS4_4SM904GMMA26MMA_64x128x16_F32F16F16_SSILNSP_5MajorE0ELSR_0ELNSP_7ScaleInE1ELSS_1EEEEEENS4_6LayoutINS5_IJSC_SD_SD_EEENS5_IJSD_NSA_ILi0EEESX_EEEEENS5_IJNS4_10UnderscoreES10_S10_EEEEENS4_23SM90_TMA_LOAD_MULTICASTENS4_14ComposedLayoutINS4_7SwizzleILi3ELi4ELi3EEENS4_18smem_ptr_flag_bitsILi16EEENSV_INS5_IJNSA_ILi8EEESI_EEENS5_IJSI_SD_EEEEEEEvNS4_8identityES13_S1D_vS1E_EENS_8epilogue10collective6detail29Sm90TmaWarpSpecializedAdapterINS1H_15DefaultEpilogueISK_SL_SL_NS1G_6thread17LinearCombinationISK_Li1EffLNS1L_9ScaleType4KindE0ELNS_15FloatRoundStyleE2ESK_EENS1_15EpilogueDefaultEEEEEvvEEEEvNT_6ParamsE --------------------------
	.section	.text._ZN7cutlass13device_kernelINS_4gemm6kernel13GemmUniversalIN4cute5tupleIJiiiiEEENS1_10collective13CollectiveMmaINS1_34MainloopSm90TmaGmmaWarpSpecializedILi7ENS5_IJNS4_1CILi4EEENSA_ILi2EEENSA_ILi1EEEEEENS1_35KernelTmaWarpSpecializedCooperativeEEENS5_IJNSA_ILi128EEESH_NSA_ILi64EEEEEENS_6half_tENS5_IJlSD_lEEESK_SL_NS4_8TiledMMAINS4_8MMA_AtomIJNS4_4SM904GMMA26MMA_64x128x16_F32F16F16_SSILNSP_5MajorE0ELSR_0ELNSP_7ScaleInE1ELSS_1EEEEEENS4_6LayoutINS5_IJSC_SD_SD_EEENS5_IJSD_NSA_ILi0EEESX_EEEEENS5_IJNS4_10UnderscoreES10_S10_EEEEENS4_23SM90_TMA_LOAD_MULTICASTENS4_14ComposedLayoutINS4_7SwizzleILi3ELi4ELi3EEENS4_18smem_ptr_flag_bitsILi16EEENSV_INS5_IJNSA_ILi8EEESI_EEENS5_IJSI_SD_EEEEEEEvNS4_8identityES13_S1D_vS1E_EENS_8epilogue10collective6detail29Sm90TmaWarpSpecializedAdapterINS1H_15DefaultEpilogueISK_SL_SL_NS1G_6thread17LinearCombinationISK_Li1EffLNS1L_9ScaleType4KindE0ELNS_15FloatRoundStyleE2ESK_EENS1_15EpilogueDefaultEEEEEvvEEEEvNT_6ParamsE,"ax",@progbits
	.align	128
.text._ZN7cutlass13device_kernelINS_4gemm6kernel13GemmUniversalIN4cute5tupleIJiiiiEEENS1_10collective13CollectiveMmaINS1_34MainloopSm90TmaGmmaWarpSpecializedILi7ENS5_IJNS4_1CILi4EEENSA_ILi2EEENSA_ILi1EEEEEENS1_35KernelTmaWarpSpecializedCooperativeEEENS5_IJNSA_ILi128EEESH_NSA_ILi64EEEEEENS_6half_tENS5_IJlSD_lEEESK_SL_NS4_8TiledMMAINS4_8MMA_AtomIJNS4_4SM904GMMA26MMA_64x128x16_F32F16F16_SSILNSP_5MajorE0ELSR_0ELNSP_7ScaleInE1ELSS_1EEEEEENS4_6LayoutINS5_IJSC_SD_SD_EEENS5_IJSD_NSA_ILi0EEESX_EEEEENS5_IJNS4_10UnderscoreES10_S10_EEEEENS4_23SM90_TMA_LOAD_MULTICASTENS4_14ComposedLayoutINS4_7SwizzleILi3ELi4ELi3EEENS4_18smem_ptr_flag_bitsILi16EEENSV_INS5_IJNSA_ILi8EEESI_EEENS5_IJSI_SD_EEEEEEEvNS4_8identityES13_S1D_vS1E_EENS_8epilogue10collective6detail29Sm90TmaWarpSpecializedAdapterINS1H_15DefaultEpilogueISK_SL_SL_NS1G_6thread17LinearCombinationISK_Li1EffLNS1L_9ScaleType4KindE0ELNS_15FloatRoundStyleE2ESK_EENS1_15EpilogueDefaultEEEEEvvEEEEvNT_6ParamsE:
        .type           _ZN7cutlass13device_kernelINS_4gemm6kernel13GemmUniversalIN4cute5tupleIJiiiiEEENS1_10collective13CollectiveMmaINS1_34MainloopSm90TmaGmmaWarpSpecializedILi7ENS5_IJNS4_1CILi4EEENSA_ILi2EEENSA_ILi1EEEEEENS1_35KernelTmaWarpSpecializedCooperativeEEENS5_IJNSA_ILi128EEESH_NSA_ILi64EEEEEENS_6half_tENS5_IJlSD_lEEESK_SL_NS4_8TiledMMAINS4_8MMA_AtomIJNS4_4SM904GMMA26MMA_64x128x16_F32F16F16_SSILNSP_5MajorE0ELSR_0ELNSP_7ScaleInE1ELSS_1EEEEEENS4_6LayoutINS5_IJSC_SD_SD_EEENS5_IJSD_NSA_ILi0EEESX_EEEEENS5_IJNS4_10UnderscoreES10_S10_EEEEENS4_23SM90_TMA_LOAD_MULTICASTENS4_14ComposedLayoutINS4_7SwizzleILi3ELi4ELi3EEENS4_18smem_ptr_flag_bitsILi16EEENSV_INS5_IJNSA_ILi8EEESI_EEENS5_IJSI_SD_EEEEEEEvNS4_8identityES13_S1D_vS1E_EENS_8epilogue10collective6detail29Sm90TmaWarpSpecializedAdapterINS1H_15DefaultEpilogueISK_SL_SL_NS1G_6thread17LinearCombinationISK_Li1EffLNS1L_9ScaleType4KindE0ELNS_15FloatRoundStyleE2ESK_EENS1_15EpilogueDefaultEEEEEvvEEEEvNT_6ParamsE,@function
        .size           _ZN7cutlass13device_kernelINS_4gemm6kernel13GemmUniversalIN4cute5tupleIJiiiiEEENS1_10collective13CollectiveMmaINS1_34MainloopSm90TmaGmmaWarpSpecializedILi7ENS5_IJNS4_1CILi4EEENSA_ILi2EEENSA_ILi1EEEEEENS1_35KernelTmaWarpSpecializedCooperativeEEENS5_IJNSA_ILi128EEESH_NSA_ILi64EEEEEENS_6half_tENS5_IJlSD_lEEESK_SL_NS4_8TiledMMAINS4_8MMA_AtomIJNS4_4SM904GMMA26MMA_64x128x16_F32F16F16_SSILNSP_5MajorE0ELSR_0ELNSP_7ScaleInE1ELSS_1EEEEEENS4_6LayoutINS5_IJSC_SD_SD_EEENS5_IJSD_NSA_ILi0EEESX_EEEEENS5_IJNS4_10UnderscoreES10_S10_EEEEENS4_23SM90_TMA_LOAD_MULTICASTENS4_14ComposedLayoutINS4_7SwizzleILi3ELi4ELi3EEENS4_18smem_ptr_flag_bitsILi16EEENSV_INS5_IJNSA_ILi8EEESI_EEENS5_IJSI_SD_EEEEEEEvNS4_8identityES13_S1D_vS1E_EENS_8epilogue10collective6detail29Sm90TmaWarpSpecializedAdapterINS1H_15DefaultEpilogueISK_SL_SL_NS1G_6thread17LinearCombinationISK_Li1EffLNS1L_9ScaleType4KindE0ELNS_15FloatRoundStyleE2ESK_EENS1_15EpilogueDefaultEEEEEvvEEEEvNT_6ParamsE,(.L_x_205 - _ZN7cutlass13device_kernelINS_4gemm6kernel13GemmUniversalIN4cute5tupleIJiiiiEEENS1_10collective13CollectiveMmaINS1_34MainloopSm90TmaGmmaWarpSpecializedILi7ENS5_IJNS4_1CILi4EEENSA_ILi2EEENSA_ILi1EEEEEENS1_35KernelTmaWarpSpecializedCooperativeEEENS5_IJNSA_ILi128EEESH_NSA_ILi64EEEEEENS_6half_tENS5_IJlSD_lEEESK_SL_NS4_8TiledMMAINS4_8MMA_AtomIJNS4_4SM904GMMA26MMA_64x128x16_F32F16F16_SSILNSP_5MajorE0ELSR_0ELNSP_7ScaleInE1ELSS_1EEEEEENS4_6LayoutINS5_IJSC_SD_SD_EEENS5_IJSD_NSA_ILi0EEESX_EEEEENS5_IJNS4_10UnderscoreES10_S10_EEEEENS4_23SM90_TMA_LOAD_MULTICASTENS4_14ComposedLayoutINS4_7SwizzleILi3ELi4ELi3EEENS4_18smem_ptr_flag_bitsILi16EEENSV_INS5_IJNSA_ILi8EEESI_EEENS5_IJSI_SD_EEEEEEEvNS4_8identityES13_S1D_vS1E_EENS_8epilogue10collective6detail29Sm90TmaWarpSpecializedAdapterINS1H_15DefaultEpilogueISK_SL_SL_NS1G_6thread17LinearCombinationISK_Li1EffLNS1L_9ScaleType4KindE0ELNS_15FloatRoundStyleE2ESK_EENS1_15EpilogueDefaultEEEEEvvEEEEvNT_6ParamsE)
        .other          _ZN7cutlass13device_kernelINS_4gemm6kernel13GemmUniversalIN4cute5tupleIJiiiiEEENS1_10collective13CollectiveMmaINS1_34MainloopSm90TmaGmmaWarpSpecializedILi7ENS5_IJNS4_1CILi4EEENSA_ILi2EEENSA_ILi1EEEEEENS1_35KernelTmaWarpSpecializedCooperativeEEENS5_IJNSA_ILi128EEESH_NSA_ILi64EEEEEENS_6half_tENS5_IJlSD_lEEESK_SL_NS4_8TiledMMAINS4_8MMA_AtomIJNS4_4SM904GMMA26MMA_64x128x16_F32F16F16_SSILNSP_5MajorE0ELSR_0ELNSP_7ScaleInE1ELSS_1EEEEEENS4_6LayoutINS5_IJSC_SD_SD_EEENS5_IJSD_NSA_ILi0EEESX_EEEEENS5_IJNS4_10UnderscoreES10_S10_EEEEENS4_23SM90_TMA_LOAD_MULTICASTENS4_14ComposedLayoutINS4_7SwizzleILi3ELi4ELi3EEENS4_18smem_ptr_flag_bitsILi16EEENSV_INS5_IJNSA_ILi8EEESI_EEENS5_IJSI_SD_EEEEEEEvNS4_8identityES13_S1D_vS1E_EENS_8epilogue10collective6detail29Sm90TmaWarpSpecializedAdapterINS1H_15DefaultEpilogueISK_SL_SL_NS1G_6thread17LinearCombinationISK_Li1EffLNS1L_9ScaleType4KindE0ELNS_15FloatRoundStyleE2ESK_EENS1_15EpilogueDefaultEEEEEvvEEEEvNT_6ParamsE,@"STO_CUDA_ENTRY STV_DEFAULT"
_ZN7cutlass13device_kernelINS_4gemm6kernel13GemmUniversalIN4cute5tupleIJiiiiEEENS1_10collective13CollectiveMmaINS1_34MainloopSm90TmaGmmaWarpSpecializedILi7ENS5_IJNS4_1CILi4EEENSA_ILi2EEENSA_ILi1EEEEEENS1_35KernelTmaWarpSpecializedCooperativeEEENS5_IJNSA_ILi128EEESH_NSA_ILi64EEEEEENS_6half_tENS5_IJlSD_lEEESK_SL_NS4_8TiledMMAINS4_8MMA_AtomIJNS4_4SM904GMMA26MMA_64x128x16_F32F16F16_SSILNSP_5MajorE0ELSR_0ELNSP_7ScaleInE1ELSS_1EEEEEENS4_6LayoutINS5_IJSC_SD_SD_EEENS5_IJSD_NSA_ILi0EEESX_EEEEENS5_IJNS4_10UnderscoreES10_S10_EEEEENS4_23SM90_TMA_LOAD_MULTICASTENS4_14ComposedLayoutINS4_7SwizzleILi3ELi4ELi3EEENS4_18smem_ptr_flag_bitsILi16EEENSV_INS5_IJNSA_ILi8EEESI_EEENS5_IJSI_SD_EEEEEEEvNS4_8identityES13_S1D_vS1E_EENS_8epilogue10collective6detail29Sm90TmaWarpSpecializedAdapterINS1H_15DefaultEpilogueISK_SL_SL_NS1G_6thread17LinearCombinationISK_Li1EffLNS1L_9ScaleType4KindE0ELNS_15FloatRoundStyleE2ESK_EENS1_15EpilogueDefaultEEEEEvvEEEEvNT_6ParamsE:
[----:B------:R-:W0:Y:S01]  /*0000*/  LDC R1, c[0x0][0x28] ;  /* 0x00000a00ff017b82 */ /* 0x000e220000000800 */
[----:B------:R-:W1:Y:S01]  /*0010*/  S2R R95, SR_TID.X ;  /* 0x00000000005f7919 */ /* 0x000e620000002100 */
[----:B------:R-:W-:Y:S01]  /*0020*/  ELECT P0, URZ, PT ;  /* 0x00000000003f782f */ /* 0x000fe20003800000 */
[----:B------:R-:W-:Y:S01]  /*0030*/  BSSY B0, `(.L_x_0) ;  /* 0x000000f000007945 */ /* 0x000fe20003800000 */
[--C-:B-1----:R-:W-:Y:S02]  /*0040*/  SHF.R.U32.HI R0, RZ, 0x5, R95.reuse ;  /* 0x00000005ff007819 */ /* 0x102fe4000001165f */
[----:B------:R-:W-:-:S03]  /*0050*/  SHF.R.U32.HI R7, RZ, 0x7, R95 ;  /* 0x00000007ff077819 */ /* 0x000fc6000001165f */
[----:B------:R-:W1:Y:S04]  /*0060*/  SHFL.IDX PT, R3, R0, RZ, 0x1f ;  /* 0x00001fff00037589 */ /* 0x000e6800000e0000 */
[----:B------:R2:W3:Y:S01]  /*0070*/  SHFL.IDX PT, R2, R7, RZ, 0x1f ;  /* 0x00001fff07027589 */ /* 0x0004e200000e0000 */
[----:B-1----:R-:W-:-:S13]  /*0080*/  ISETP.NE.OR P0, PT, R3, RZ, !P0 ;  /* 0x000000ff0300720c */ /* 0x002fda0004705670 */
[----:B0-23--:R-:W-:Y:S05]  /*0090*/  @P0 BRA `(.L_x_1) ;  /* 0x0000000000200947 */ /* 0x00dfea0003800000 */
[----:B------:R-:W-:Y:S02]  /*00a0*/  ULDC.64 UR4, c[0x0][0x198] ;  /* 0x0000660000047ab9 */ /* 0x000fe40000000a00 */
[----:B------:R-:W-:Y:S02]  /*00b0*/  UIADD3 UR6, UP0, UR4, 0xf0, URZ ;  /* 0x000000f004067890 */ /* 0x000fe4000ff1e03f */
[----:B------:R-:W-:Y:S02]  /*00c0*/  UIADD3 UR4, UP1, UR4, 0x1f0, URZ ;  /* 0x000001f004047890 */ /* 0x000fe4000ff3e03f */
[----:B------:R-:W-:Y:S02]  /*00d0*/  UIADD3.X UR7, URZ, UR5, URZ, UP0, !UPT ;  /* 0x000000053f077290 */ /* 0x000fe400087fe43f */
[----:B------:R-:W-:-:S07]  /*00e0*/  UIADD3.X UR5, URZ, UR5, URZ, UP1, !UPT ;  /* 0x000000053f057290 */ /* 0x000fce0008ffe43f */
[----:B------:R0:W-:Y:S02]  /*00f0*/  UTMACCTL.PF [UR6] ;  /* 0x00000000060079b9 */ /* 0x0001e40008040000 */
[----:B------:R0:W-:Y:S02]  /*0100*/  UTMACCTL.PF [UR4] ;  /* 0x00000000040079b9 */ /* 0x0001e40008040000 */
[----:B0-----:R-:W-:Y:S01]  /*0110*/  NOP ;  /* 0x0000000000007918 */ /* 0x001fe20000000000 */
.L_x_1:
[----:B------:R-:W-:Y:S05]  /*0120*/  BSYNC B0 ;  /* 0x0000000000007941 */ /* 0x000fea0003800000 */
.L_x_0:
[----:B------:R-:W0:Y:S01]  /*0130*/  SHFL.IDX PT, R5, R0, RZ, 0x1f ;  /* 0x00001fff00057589 */ /* 0x000e2200000e0000 */
[----:B------:R-:W-:-:S04]  /*0140*/  SHF.R.S32.HI R4, RZ, 0x1f, R95 ;  /* 0x0000001fff047819 */ /* 0x000fc8000001145f */
[----:B------:R-:W-:Y:S02]  /*0150*/  LEA.HI R4, R4, R95, RZ, 0x7 ;  /* 0x0000005f04047211 */ /* 0x000fe400078f38ff */
[----:B0-----:R-:W-:-:S13]  /*0160*/  ISETP.NE.AND P0, PT, R5, RZ, PT ;  /* 0x000000ff0500720c */ /* 0x001fda0003f05270 */
[----:B------:R-:W-:Y:S05]  /*0170*/  @P0 BRA `(.L_x_2) ;  /* 0x0000000000700947 */ /* 0x000fea0003800000 */
[----:B------:R-:W0:Y:S01]  /*0180*/  S2UR UR8, SR_CgaCtaId ;  /* 0x00000000000879c3 */ /* 0x000e220000008800 */
[----:B------:R-:W-:Y:S01]  /*0190*/  UMOV UR4, 0x400 ;  /* 0x0000040000047882 */ /* 0x000fe20000000000 */
[----:B------:R-:W-:Y:S01]  /*01a0*/  UMOV UR5, 0x1 ;  /* 0x0000000100057882 */ /* 0x000fe20000000000 */
[----:B------:R-:W-:Y:S01]  /*01b0*/  UMOV UR6, 0xa ;  /* 0x0000000a00067882 */ /* 0x000fe20000000000 */
[----:B------:R-:W-:Y:S01]  /*01c0*/  ELECT P0, URZ, PT ;  /* 0x00000000003f782f */ /* 0x000fe20003800000 */
[----:B------:R-:W-:-:S04]  /*01d0*/  UIADD3 UR6, -UR6, 0x100000, URZ ;  /* 0x0010000006067890 */ /* 0x000fc8000fffe13f */
[----:B------:R-:W-:Y:S02]  /*01e0*/  USHF.L.U32 UR7, UR6, 0xb, URZ ;  /* 0x0000000b06077899 */ /* 0x000fe4000800063f */
[----:B------:R-:W-:Y:S02]  /*01f0*/  USHF.L.U32 UR6, UR6, 0x1, URZ ;  /* 0x0000000106067899 */ /* 0x000fe4000800063f */
[----:B0-----:R-:W-:Y:S02]  /*0200*/  ULEA UR8, UR8, UR4, 0x18 ;  /* 0x0000000408087291 */ /* 0x001fe4000f8ec03f */
[----:B------:R-:W-:-:S04]  /*0210*/  UIADD3 UR4, -UR5, 0x100000, URZ ;  /* 0x0010000005047890 */ /* 0x000fc8000fffe13f */
[----:B------:R-:W-:Y:S02]  /*0220*/  USHF.L.U32 UR5, UR4, 0xb, URZ ;  /* 0x0000000b04057899 */ /* 0x000fe4000800063f */
[----:B------:R-:W-:Y:S01]  /*0230*/  USHF.L.U32 UR4, UR4, 0x1, URZ ;  /* 0x0000000104047899 */ /* 0x000fe2000800063f */
[----:B------:R-:W0:Y:S11]  /*0240*/  FENCE.VIEW.ASYNC.S ;  /* 0x00000000000073c6 */ /* 0x000e360000000000 */
[----:B0-----:R0:W1:Y:S01]  /*0250*/  SYNCS.EXCH.64 URZ, [UR8], UR4 ;  /* 0x00000004083f75b2 */ /* 0x0010620008000100 */
[----:B------:R0:W2:Y:S01]  /*0260*/  SYNCS.EXCH.64 URZ, [UR8+0x38], UR6 ;  /* 0x00003806083f75b2 */ /* 0x0000a20008000100 */
[----:B------:R0:W3:Y:S01]  /*0270*/  SYNCS.EXCH.64 URZ, [UR8+0x8], UR4 ;  /* 0x00000804083f75b2 */ /* 0x0000e20008000100 */
[----:B------:R0:W4:Y:S01]  /*0280*/  SYNCS.EXCH.64 URZ, [UR8+0x40], UR6 ;  /* 0x00004006083f75b2 */ /* 0x0001220008000100 */
[----:B------:R0:W0:Y:S01]  /*0290*/  SYNCS.EXCH.64 URZ, [UR8+0x10], UR4 ;  /* 0x00001004083f75b2 */ /* 0x0000220008000100 */
        /* <DEDUP_REMOVED lines=9> */
[----:B------:R-:W-:Y:S01]  /*0330*/  NOP ;  /* 0x0000000000007918 */ /* 0x000fe20000000000 */
.L_x_2:
[----:B0-----:R-:W0:Y:S01]  /*0340*/  S2UR UR8, SR_CTAID.X ;  /* 0x00000000000879c3 */ /* 0x001e220000002500 */
[----:B------:R-:W-:Y:S01]  /*0350*/  LOP3.LUT R4, R4, 0xffffff80, RZ, 0xc0, !PT ;  /* 0xffffff8004047812 */ /* 0x000fe200078ec0ff */
[----:B------:R-:W5:Y:S01]  /*0360*/  SHFL.IDX PT, R0, R0, RZ, 0x1f ;  /* 0x00001fff00007589 */ /* 0x000f6200000e0000 */
[----:B------:R-:W-:Y:S01]  /*0370*/  SHF.R.S32.HI R10, RZ, 0x1f, R5 ;  /* 0x0000001fff0a7819 */ /* 0x000fe20000011405 */
[----:B------:R-:W-:Y:S01]  /*0380*/  ULDC UR4, c[0x0][0x150] ;  /* 0x0000540000047ab9 */ /* 0x000fe20000000800 */
[----:B------:R-:W-:Y:S01]  /*0390*/  ELECT P0, URZ, PT ;  /* 0x00000000003f782f */ /* 0x000fe20003800000 */
[----:B------:R-:W-:Y:S01]  /*03a0*/  IMAD.IADD R8, R95, 0x1, -R4 ;  /* 0x000000015f087824 */ /* 0x000fe200078e0a04 */
[----:B------:R-:W-:Y:S01]  /*03b0*/  LEA.HI R10, R10, R5, RZ, 0x2 ;  /* 0x000000050a0a7211 */ /* 0x000fe200078f10ff */
[----:B------:R-:W1:Y:S01]  /*03c0*/  S2R R4, SR_CTAID.Y ;  /* 0x0000000000047919 */ /* 0x000e620000002600 */
[----:B------:R-:W2:Y:S01]  /*03d0*/  LDC R12, c[0x0][0x144] ;  /* 0x00005100ff0c7b82 */ /* 0x000ea20000000800 */
[----:B------:R-:W-:Y:S01]  /*03e0*/  NOP ;  /* 0x0000000000007918 */ /* 0x000fe20000000000 */
[----:B------:R-:W-:Y:S01]  /*03f0*/  SHF.R.S32.HI R9, RZ, 0x1f, R8 ;  /* 0x0000001fff097819 */ /* 0x000fe20000011408 */
[----:B------:R-:W-:Y:S01]  /*0400*/  NOP ;  /* 0x0000000000007918 */ /* 0x000fe20000000000 */
[----:B------:R-:W-:Y:S01]  /*0410*/  LOP3.LUT R10, R10, 0x3ffffffc, RZ, 0xc0, !PT ;  /* 0x3ffffffc0a0a7812 */ /* 0x000fe200078ec0ff */
[----:B------:R-:W-:Y:S01]  /*0420*/  IMAD.MOV.U32 R22, RZ, RZ, 0x1 ;  /* 0x00000001ff167424 */ /* 0x000fe200078e00ff */
[----:B------:R-:W-:-:S02]  /*0430*/  LEA.HI R9, R9, R8, RZ, 0x3 ;  /* 0x0000000809097211 */ /* 0x000fc400078f18ff */
[----:B------:R-:W3:Y:S01]  /*0440*/  LDC R13, c[0x0][0x140] ;  /* 0x00005000ff0d7b82 */ /* 0x000ee20000000800 */
[----:B------:R-:W-:Y:S01]  /*0450*/  IMAD.IADD R10, R5, 0x1, -R10 ;  /* 0x00000001050a7824 */ /* 0x000fe200078e0a0a */
[--C-:B------:R-:W-:Y:S02]  /*0460*/  SHF.R.S32.HI R6, RZ, 0x3, R9.reuse ;  /* 0x00000003ff067819 */ /* 0x100fe40000011409 */
[----:B------:R-:W-:Y:S02]  /*0470*/  SHF.R.S32.HI R9, RZ, 0x1f, R9 ;  /* 0x0000001fff097819 */ /* 0x000fe40000011409 */
[----:B------:R-:W-:Y:S02]  /*0480*/  ISETP.NE.AND P3, PT, R2, RZ, PT ;  /* 0x000000ff0200720c */ /* 0x000fe40003f65270 */
[----:B0-----:R-:W-:Y:S02]  /*0490*/  I2FP.F32.U32 R11, UR8 ;  /* 0x00000008000b7c45 */ /* 0x001fe40008201000 */
[----:B------:R-:W-:-:S02]  /*04a0*/  LEA.HI R9, R9, R6, RZ, 0x2 ;  /* 0x0000000609097211 */ /* 0x000fc400078f10ff */
[----:B-----5:R-:W-:Y:S01]  /*04b0*/  ISETP.NE.OR P0, PT, R0, RZ, !P0 ;  /* 0x000000ff0000720c */ /* 0x020fe20004705670 */
[----:B------:R-:W-:Y:S01]  /*04c0*/  FMUL R11, R11, UR4 ;  /* 0x000000040b0b7c20 */ /* 0x000fe20008400000 */
[----:B------:R-:W-:Y:S01]  /*04d0*/  LOP3.LUT R9, R9, 0xfffffffc, RZ, 0xc0, !PT ;  /* 0xfffffffc09097812 */ /* 0x000fe200078ec0ff */
[----:B------:R-:W-:Y:S01]  /*04e0*/  ULDC UR4, c[0x0][0x154] ;  /* 0x0000550000047ab9 */ /* 0x000fe20000000800 */
[----:B------:R-:W-:-:S03]  /*04f0*/  SHF.R.S32.HI R0, RZ, 0x1f, R3 ;  /* 0x0000001fff007819 */ /* 0x000fc60000011403 */
[----:B------:R-:W0:Y:S01]  /*0500*/  F2I.U32.TRUNC.NTZ R11, R11 ;  /* 0x0000000b000b7305 */ /* 0x000e22000020f000 */
[----:B------:R-:W-:Y:S01]  /*0510*/  IMAD.IADD R9, R6, 0x1, -R9 ;  /* 0x0000000106097824 */ /* 0x000fe200078e0a09 */
[----:B------:R-:W-:-:S03]  /*0520*/  LEA.HI R0, R0, R3, RZ, 0x2 ;  /* 0x0000000300007211 */ /* 0x000fc600078f10ff */
[----:B------:R-:W-:Y:S01]  /*0530*/  IMAD R10, R10, 0x4, R9 ;  /* 0x000000040a0a7824 */ /* 0x000fe200078e0209 */
[----:B------:R-:W-:Y:S01]  /*0540*/  VOTEU.ALL UP0, P0 ;  /* 0x00000000003f7886 */ /* 0x000fe20000000000 */
[----:B------:R-:W-:Y:S01]  /*0550*/  LOP3.LUT R0, R0, 0xfffffffc, RZ, 0xc0, !PT ;  /* 0xfffffffc00007812 */ /* 0x000fe200078ec0ff */
[----:B------:R-:W-:Y:S01]  /*0560*/  VOTEU.ALL UP1, P0 ;  /* 0x00000000003f7886 */ /* 0x000fe20000020000 */
[C---:B------:R-:W-:Y:S01]  /*0570*/  IMAD.SHL.U32 R19, R10.reuse, 0x4, RZ ;  /* 0x000000040a137824 */ /* 0x040fe200078e00ff */
[----:B------:R-:W-:Y:S01]  /*0580*/  SHF.R.S32.HI R9, RZ, 0x1f, R10 ;  /* 0x0000001fff097819 */ /* 0x000fe2000001140a */
[----:B------:R-:W5:Y:S01]  /*0590*/  @!UP0 S2UR UR7, SR_CgaCtaId ;  /* 0x00000000000789c3 */ /* 0x000f620000008800 */
[----:B------:R-:W-:Y:S01]  /*05a0*/  IMAD.IADD R3, R3, 0x1, -R0 ;  /* 0x0000000103037824 */ /* 0x000fe200078e0a00 */
[----:B------:R-:W-:Y:S01]  /*05b0*/  @!UP0 UMOV UR6, 0x400 ;  /* 0x0000040000068882 */ /* 0x000fe20000000000 */
[----:B------:R-:W-:Y:S01]  /*05c0*/  LEA.HI R9, R9, R10, RZ, 0x2 ;  /* 0x0000000a09097211 */ /* 0x000fe200078f10ff */
[----:B0-----:R-:W-:Y:S01]  /*05d0*/  IMAD.MOV R15, RZ, RZ, -R11 ;  /* 0x000000ffff0f7224 */ /* 0x001fe200078e0a0b */
[----:B------:R-:W-:-:S02]  /*05e0*/  LOP3.LUT R19, R10, 0xc, R19, 0x78, !PT ;  /* 0x0000000c0a137812 */ /* 0x000fc400078e7813 */
[----:B------:R-:W-:Y:S01]  /*05f0*/  LOP3.LUT R11, R9, 0xfffffffc, RZ, 0xc0, !PT ;  /* 0xfffffffc090b7812 */ /* 0x000fe200078ec0ff */
[----:B--2---:R-:W-:Y:S01]  /*0600*/  IMAD R6, R12, R15, UR8 ;  /* 0x000000080c067e24 */ /* 0x004fe2000f8e020f */
[----:B-1----:R-:W-:Y:S01]  /*0610*/  I2FP.F32.U32 R12, R4 ;  /* 0x00000004000c7245 */ /* 0x002fe20000201000 */
[----:B------:R-:W0:Y:S01]  /*0620*/  LDC R9, c[0x0][0x148] ;  /* 0x00005200ff097b82 */ /* 0x000e220000000800 */
[----:B------:R-:W-:Y:S01]  /*0630*/  ISETP.NE.AND P1, PT, R3, 0x3, PT ;  /* 0x000000030300780c */ /* 0x000fe20003f25270 */
[----:B------:R-:W-:Y:S01]  /*0640*/  IMAD.IADD R11, R10, 0x1, -R11 ;  /* 0x000000010a0b7824 */ /* 0x000fe200078e0a0b */
[----:B---3--:R-:W-:Y:S01]  /*0650*/  ISETP.EQ.U32.AND P2, PT, R13, 0x1, PT ;  /* 0x000000010d00780c */ /* 0x008fe20003f42070 */
[----:B------:R-:W-:Y:S01]  /*0660*/  FMUL R12, R12, UR4 ;  /* 0x000000040c0c7c20 */ /* 0x000fe20008400000 */
[----:B------:R-:W-:Y:S01]  /*0670*/  UMOV UR4, 0x20 ;  /* 0x0000002000047882 */ /* 0x000fe20000000000 */
[----:B------:R-:W-:Y:S01]  /*0680*/  ISETP.EQ.OR P1, PT, R3, RZ, !P1 ;  /* 0x000000ff0300720c */ /* 0x000fe20004f22670 */
[----:B------:R-:W-:-:S04]  /*0690*/  @!UP0 UIADD3 UR4, -UR4, 0x100000, URZ ;  /* 0x0010000004048890 */ /* 0x000fc8000fffe13f */
[----:B------:R-:W-:Y:S02]  /*06a0*/  @!UP0 USHF.L.U32 UR5, UR4, 0xb, URZ ;  /* 0x0000000b04058899 */ /* 0x000fe4000800063f */
[----:B------:R-:W-:Y:S01]  /*06b0*/  @!UP0 USHF.L.U32 UR4, UR4, 0x1, URZ ;  /* 0x0000000104048899 */ /* 0x000fe2000800063f */
[----:B------:R-:W-:Y:S01]  /*06c0*/  ISETP.NE.AND P4, PT, R11, R6, PT ;  /* 0x000000060b00720c */ /* 0x000fe20003f85270 */
[----:B------:R-:W1:Y:S01]  /*06d0*/  F2I.U32.TRUNC.NTZ R12, R12 ;  /* 0x0000000c000c7305 */ /* 0x000e62000020f000 */
[----:B------:R-:W-:Y:S01]  /*06e0*/  ISETP.EQ.AND P1, PT, R2, RZ, P1 ;  /* 0x000000ff0200720c */ /* 0x000fe20000f22270 */
[----:B-----5:R-:W-:-:S03]  /*06f0*/  @!UP0 ULEA UR6, UR7, UR6, 0x18 ;  /* 0x0000000607068291 */ /* 0x020fc6000f8ec03f */
[----:B------:R-:W-:Y:S01]  /*0700*/  SEL R18, RZ, 0x1, !P1 ;  /* 0x00000001ff127807 */ /* 0x000fe20004800000 */
[----:B------:R-:W-:Y:S01]  /*0710*/  VOTEU.ALL UP0, P0 ;  /* 0x00000000003f7886 */ /* 0x000fe20000000000 */
[----:B------:R-:W-:Y:S01]  /*0720*/  LOP3.LUT P0, RZ, R8, 0x7, RZ, 0xc0, !PT ;  /* 0x0000000708ff7812 */ /* 0x000fe2000780c0ff */
[----:B------:R-:W-:-:S04]  /*0730*/  VIADD R8, R2, 0xffffffff ;  /* 0xffffffff02087836 */ /* 0x000fc80000000000 */
[----:B------:R-:W-:Y:S02]  /*0740*/  @P4 SHF.R.S32.HI R0, RZ, 0x1f, R19 ;  /* 0x0000001fff004819 */ /* 0x000fe40000011413 */
[----:B------:R-:W-:Y:S01]  /*0750*/  ISETP.LT.U32.AND P0, PT, R19, 0x8, !P0 ;  /* 0x000000081300780c */ /* 0x000fe20004701070 */
[----:B-1----:R-:W-:Y:S01]  /*0760*/  IMAD.MOV R23, RZ, RZ, -R12 ;  /* 0x000000ffff177224 */ /* 0x002fe200078e0a0c */
[----:B------:R-:W-:Y:S01]  /*0770*/  @P4 LEA.HI R0, R0, R19, RZ, 0x2 ;  /* 0x0000001300004211 */ /* 0x000fe200078f10ff */
[----:B------:R-:W1:Y:S02]  /*0780*/  FENCE.VIEW.ASYNC.S ;  /* 0x00000000000073c6 */ /* 0x000e640000000000 */
[----:B-1----:R1:W2:Y:S01]  /*0790*/  @!UP0 SYNCS.EXCH.64 URZ, [UR6+0x80], UR4 ;  /* 0x00008004063f85b2 */ /* 0x0022a20008000100 */
[----:B------:R-:W-:Y:S01]  /*07a0*/  ISETP.GE.U32.AND P6, PT, R8, 0x2, PT ;  /* 0x000000020800780c */ /* 0x000fe20003fc6070 */
[----:B0-----:R-:W-:Y:S01]  /*07b0*/  IMAD R11, R9, R23, R4 ;  /* 0x00000017090b7224 */ /* 0x001fe200078e0204 */
[----:B------:R-:W-:-:S02]  /*07c0*/  @P4 SHF.R.S32.HI R0, RZ, 0x2, R0 ;  /* 0x00000002ff004819 */ /* 0x000fc40000011400 */
[----:B------:R-:W-:Y:S02]  /*07d0*/  SEL R18, R18, 0x2, P6 ;  /* 0x0000000212127807 */ /* 0x000fe40003000000 */
[----:B------:R-:W-:Y:S02]  /*07e0*/  @P4 ISETP.NE.AND P5, PT, R0, R11, PT ;  /* 0x0000000b0000420c */ /* 0x000fe40003fa5270 */
[----:B------:R-:W-:Y:S02]  /*07f0*/  SEL R11, RZ, 0x1, !P0 ;  /* 0x00000001ff0b7807 */ /* 0x000fe40004000000 */
[----:B------:R-:W-:Y:S02]  /*0800*/  @P4 SEL R22, RZ, 0x1, P5 ;  /* 0x00000001ff164807 */ /* 0x000fe40002800000 */
[----:B------:R-:W-:Y:S02]  /*0810*/  LOP3.LUT R0, R95, 0x7f, RZ, 0xc0, !PT ;  /* 0x0000007f5f007812 */ /* 0x000fe400078ec0ff */
[----:B------:R-:W-:Y:S01]  /*0820*/  LOP3.LUT R22, R22, R11, RZ, 0xc0, !PT ;  /* 0x0000000b16167212 */ /* 0x000fe200078ec0ff */
[----:B------:R1:W0:Y:S01]  /*0830*/  @!UP1 SYNCS.EXCH.64 URZ, [UR6+0x88], UR4 ;  /* 0x00008804063f95b2 */ /* 0x0002220008000100 */
[----:B------:R-:W-:Y:S01]  /*0840*/  NOP ;  /* 0x0000000000007918 */ /* 0x000fe20000000000 */
[----:B-12---:R-:W-:Y:S05]  /*0850*/  @!P2 BRA `(.L_x_3) ;  /* 0x000000000008a947 */ /* 0x006fea0003800000 */
[----:B0---4-:R-:W-:Y:S01]  /*0860*/  UCGABAR_ARV ;  /* 0x00000000000079c7 */ /* 0x011fe20008000000 */
[----:B------:R-:W-:Y:S05]  /*0870*/  BRA `(.L_x_4) ;  /* 0x0000000000047947 */ /* 0x000fea0003800000 */
.L_x_3:
[----:B0---4-:R-:W-:Y:S01]  /*0880*/  NOP ;  /* 0x0000000000007918 */ /* 0x011fe20000000000 */
.L_x_4:
[----:B------:R-:W0:Y:S01]  /*0890*/  LDC R2, c[0x0][0x65c] ;  /* 0x00019700ff027b82 */ /* 0x000e220000000800 */
[----:B------:R-:W-:Y:S02]  /*08a0*/  IMAD.U32 R10, RZ, RZ, UR8 ;  /* 0x00000008ff0a7e24 */ /* 0x000fe4000f8e00ff */
[----:B------:R-:W-:Y:S01]  /*08b0*/  IMAD.MOV.U32 R11, RZ, RZ, RZ ;  /* 0x000000ffff0b7224 */ /* 0x000fe200078e00ff */
[----:B0-----:R-:W-:-:S04]  /*08c0*/  ISETP.NE.AND P1, PT, R2, 0x1, PT ;  /* 0x000000010200780c */ /* 0x001fc80003f25270 */
[----:B------:R-:W-:-:S09]  /*08d0*/  P2R R5, PR, RZ, 0x2 ;  /* 0x00000002ff057803 */ /* 0x000fd20000000000 */
[----:B------:R-:W0:Y:S01]  /*08e0*/  @P1 LDC R17, c[0x0][0x10] ;  /* 0x00000400ff111b82 */ /* 0x000e220000000800 */
[----:B------:R-:W-:Y:S02]  /*08f0*/  @P1 IMAD.MOV.U32 R5, RZ, RZ, RZ ;  /* 0x000000ffff051224 */ /* 0x000fe400078e00ff */
[----:B------:R-:W-:-:S05]  /*0900*/  @P1 IMAD.MOV.U32 R15, RZ, RZ, RZ ;  /* 0x000000ffff0f1224 */ /* 0x000fca00078e00ff */
[----:B------:R-:W1:Y:S01]  /*0910*/  @!P1 LDC R13, c[0x0][0xc] ;  /* 0x00000300ff0d9b82 */ /* 0x000e620000000800 */
[----:B------:R-:W-:Y:S01]  /*0920*/  ULDC UR4, c[0x0][0xc] ;  /* 0x0000030000047ab9 */ /* 0x000fe20000000800 */
[----:B------:R-:W-:Y:S01]  /*0930*/  ULDC UR5, c[0x0][0x10] ;  /* 0x0000040000057ab9 */ /* 0x000fe20000000800 */
[----:B------:R-:W-:Y:S01]  /*0940*/  ULDC UR6, c[0x0][0x14] ;  /* 0x0000050000067ab9 */ /* 0x000fe20000000800 */
[----:B------:R-:W-:-:S04]  /*0950*/  UIMAD.WIDE.U32 UR4, UR4, UR5, URZ ;  /* 0x00000005040472a5 */ /* 0x000fc8000f8e003f */
[----:B------:R-:W-:Y:S02]  /*0960*/  UIMAD.WIDE.U32 UR36, UR4, UR6, URZ ;  /* 0x00000006042472a5 */ /* 0x000fe4000f8e003f */
[----:B------:R-:W-:-:S04]  /*0970*/  UIMAD UR42, UR5, UR6, URZ ;  /* 0x00000006052a72a4 */ /* 0x000fc8000f8e023f */
[----:B------:R-:W-:Y:S01]  /*0980*/  UIADD3 UR42, UR37, UR42, URZ ;  /* 0x0000002a252a7290 */ /* 0x000fe2000fffe03f */
[----:B0-----:R-:W-:-:S04]  /*0990*/  @P1 IMAD.WIDE.U32 R16, R17, UR8, R4 ;  /* 0x0000000811101c25 */ /* 0x001fc8000f8e0004 */
[----:B------:R-:W-:Y:S02]  /*09a0*/  @P1 IMAD.IADD R17, R17, 0x1, R15 ;  /* 0x0000000111111824 */ /* 0x000fe400078e020f */
[----:B-1----:R-:W-:-:S04]  /*09b0*/  @!P1 IMAD.WIDE.U32 R10, R4, R13, R10 ;  /* 0x0000000d040a9225 */ /* 0x002fc800078e000a */
[----:B------:R-:W-:Y:S02]  /*09c0*/  @!P1 IMAD.MOV.U32 R16, RZ, RZ, R10 ;  /* 0x000000ffff109224 */ /* 0x000fe400078e000a */
[----:B------:R-:W-:Y:S01]  /*09d0*/  @!P1 IMAD.MOV.U32 R17, RZ, RZ, R11 ;  /* 0x000000ffff119224 */ /* 0x000fe200078e000b */
[----:B------:R-:W-:Y:S06]  /*09e0*/  @!P2 BRA `(.L_x_5) ;  /* 0x00000000000ca947 */ /* 0x000fec0003800000 */
[----:B------:R-:W-:Y:S01]  /*09f0*/  UCGABAR_WAIT ;  /* 0x0000000000007dc7 */ /* 0x000fe20008000000 */
[----:B------:R-:W-:Y:S01]  /*0a00*/  CCTL.IVALL ;  /* 0x00000000ff00798f */ /* 0x000fe20002000000 */
[----:B------:R-:W-:Y:S05]  /*0a10*/  BRA `(.L_x_6) ;  /* 0x0000000000047947 */ /* 0x000fea0003800000 */
.L_x_5:
[----:B------:R-:W-:Y:S06]  /*0a20*/  BAR.SYNC.DEFER_BLOCKING 0x0 ;  /* 0x0000000000007b1d */ /* 0x000fec0000010000 */
.L_x_6:
[----:B------:R-:W-:Y:S05]  /*0a30*/  @!P3 BRA `(.L_x_7) ;  /* 0x0000005c00c4b947 */ /* 0x000fea0003800000 */
[----:B------:R-:W-:-:S13]  /*0a40*/  ISETP.GT.U32.AND P0, PT, R8, 0x1, PT ;  /* 0x000000010800780c */ /* 0x000fda0003f04070 */
[----:B------:R-:W-:Y:S05]  /*0a50*/  @P0 EXIT ;  /* 0x000000000000094d */ /* 0x000fea0003800000 */
[----:B------:R-:W-:Y:S01]  /*0a60*/  ULDC.64 UR4, c[0x0][0x650] ;  /* 0x0001940000047ab9 */ /* 0x000fe20000000a00 */
[----:B------:R-:W-:Y:S01]  /*0a70*/  PRMT R3, RZ, 0x7610, R3 ;  /* 0x00007610ff037816 */ /* 0x000fe20000000003 */
[----:B------:R-:W-:Y:S01]  /*0a80*/  IMAD.MOV.U32 R103, RZ, RZ, -0x1 ;  /* 0xffffffffff677424 */ /* 0x000fe200078e00ff */
[----:B------:R-:W-:Y:S01]  /*0a90*/  ISETP.GE.U32.AND P0, PT, R16, UR4, PT ;  /* 0x0000000410007c0c */ /* 0x000fe2000bf06070 */
[----:B------:R-:W-:Y:S02]  /*0aa0*/  IMAD.MOV.U32 R100, RZ, RZ, -0x1 ;  /* 0xffffffffff647424 */ /* 0x000fe400078e00ff */
[----:B------:R-:W-:Y:S01]  /*0ab0*/  IMAD.MOV.U32 R101, RZ, RZ, -0x1 ;  /* 0xffffffffff657424 */ /* 0x000fe200078e00ff */
[----:B------:R-:W-:-:S13]  /*0ac0*/  ISETP.GE.U32.AND.EX P0, PT, R17, UR5, PT, P0 ;  /* 0x0000000511007c0c */ /* 0x000fda000bf06100 */
[----:B------:R-:W-:Y:S05]  /*0ad0*/  @P0 BRA `(.L_x_8) ;  /* 0x0000000400280947 */ /* 0x000fea0003800000 */
[----:B------:R-:W0:Y:S01]  /*0ae0*/  LDC.64 R24, c[0x0][0x628] ;  /* 0x00018a00ff187b82 */ /* 0x000e220000000a00 */
[----:B------:R-:W-:Y:S02]  /*0af0*/  IMAD.MOV.U32 R10, RZ, RZ, R16 ;  /* 0x000000ffff0a7224 */ /* 0x000fe400078e0010 */
[----:B------:R-:W-:-:S05]  /*0b00*/  IMAD.MOV.U32 R11, RZ, RZ, R17 ;  /* 0x000000ffff0b7224 */ /* 0x000fca00078e0011 */
[----:B------:R-:W1:Y:S08]  /*0b10*/  LDC R8, c[0x0][0x630] ;  /* 0x00018c00ff087b82 */ /* 0x000e700000000800 */
[----:B------:R-:W2:Y:S01]  /*0b20*/  LDC.64 R26, c[0x0][0x620] ;  /* 0x00018800ff1a7b82 */ /* 0x000ea20000000a00 */
[----:B0-----:R-:W-:-:S04]  /*0b30*/  ISETP.NE.U32.AND P0, PT, R24, RZ, PT ;  /* 0x000000ff1800720c */ /* 0x001fc80003f05070 */
[----:B------:R-:W-:-:S13]  /*0b40*/  ISETP.NE.AND.EX P0, PT, R25, RZ, PT, P0 ;  /* 0x000000ff1900720c */ /* 0x000fda0003f05300 */
[----:B-12---:R-:W-:Y:S05]  /*0b50*/  @!P0 BRA `(.L_x_9) ;  /* 0x0000000000288947 */ /* 0x006fea0003800000 */
[----:B------:R-:W0:Y:S02]  /*0b60*/  LDC R3, c[0x0][0x634] ;  /* 0x00018d00ff037b82 */ /* 0x000e240000000800 */
[----:B0-----:R-:W-:-:S05]  /*0b70*/  IADD3 R3, P0, R16, R3, RZ ;  /* 0x0000000310037210 */ /* 0x001fca0007f1e0ff */
[----:B------:R-:W-:-:S04]  /*0b80*/  IMAD.X R21, RZ, RZ, R17, P0 ;  /* 0x000000ffff157224 */ /* 0x000fc800000e0611 */
[----:B------:R-:W-:-:S04]  /*0b90*/  IMAD.WIDE.U32 R10, R21, R24, RZ ;  /* 0x00000018150a7225 */ /* 0x000fc800078e00ff */
[----:B------:R-:W-:-:S04]  /*0ba0*/  IMAD.WIDE.U32 R12, P0, R3, R25, R10 ;  /* 0x00000019030c7225 */ /* 0x000fc8000780000a */
[----:B------:R-:W-:-:S04]  /*0bb0*/  IMAD.WIDE.U32 R10, R3, R24, RZ ;  /* 0x00000018030a7225 */ /* 0x000fc800078e00ff */
[----:B------:R-:W-:Y:S01]  /*0bc0*/  IMAD.X R15, RZ, RZ, RZ, P0 ;  /* 0x000000ffff0f7224 */ /* 0x000fe200000e06ff */
[----:B------:R-:W-:Y:S01]  /*0bd0*/  IADD3 RZ, P0, R11, R12, RZ ;  /* 0x0000000c0bff7210 */ /* 0x000fe20007f1e0ff */
[----:B------:R-:W-:-:S04]  /*0be0*/  IMAD.MOV.U32 R14, RZ, RZ, R13 ;  /* 0x000000ffff0e7224 */ /* 0x000fc800078e000d */
[----:B------:R-:W-:-:S08]  /*0bf0*/  IMAD.WIDE.U32.X R10, R21, R25, R14, P0 ;  /* 0x00000019150a7225 */ /* 0x000fd000000e040e */
.L_x_9:
[----:B------:R-:W0:Y:S01]  /*0c00*/  LDC.64 R30, c[0x0][0x640] ;  /* 0x00019000ff1e7b82 */ /* 0x000e220000000a00 */
[-CC-:B------:R-:W-:Y:S01]  /*0c10*/  SHF.R.U64 R101, R10, R8.reuse, R11.reuse ;  /* 0x000000080a657219 */ /* 0x180fe2000000120b */
[----:B------:R-:W-:Y:S01]  /*0c20*/  IMAD R29, R9, R23, R4 ;  /* 0x00000017091d7224 */ /* 0x000fe200078e0204 */
[----:B------:R-:W-:Y:S01]  /*0c30*/  SHF.R.U32.HI R3, RZ, R8, R11 ;  /* 0x00000008ff037219 */ /* 0x000fe2000001160b */
[----:B------:R-:W-:Y:S01]  /*0c40*/  IMAD.MOV.U32 R23, RZ, RZ, 0x1 ;  /* 0x00000001ff177424 */ /* 0x000fe200078e00ff */
[----:B------:R-:W-:-:S03]  /*0c50*/  IADD3 R5, P0, RZ, -R101, RZ ;  /* 0x80000065ff057210 */ /* 0x000fc60007f1e0ff */
[----:B------:R-:W1:Y:S02]  /*0c60*/  LDC R12, c[0x0][0x618] ;  /* 0x00018600ff0c7b82 */ /* 0x000e640000000800 */
[----:B------:R-:W-:Y:S02]  /*0c70*/  IMAD.X R3, RZ, RZ, ~R3, P0 ;  /* 0x000000ffff037224 */ /* 0x000fe400000e0e03 */
[----:B------:R-:W-:-:S04]  /*0c80*/  IMAD.WIDE.U32 R10, R5, R26, R16 ;  /* 0x0000001a050a7225 */ /* 0x000fc800078e0010 */
[----:B------:R-:W2:Y:S01]  /*0c90*/  LDC R20, c[0x0][0x608] ;  /* 0x00018200ff147b82 */ /* 0x000ea20000000800 */
[----:B------:R-:W-:Y:S02]  /*0ca0*/  IMAD R8, R3, R26, RZ ;  /* 0x0000001a03087224 */ /* 0x000fe400078e02ff */
[----:B------:R-:W-:Y:S02]  /*0cb0*/  IMAD.MOV.U32 R3, RZ, RZ, -0x1 ;  /* 0xffffffffff037424 */ /* 0x000fe400078e00ff */
[----:B------:R-:W-:-:S03]  /*0cc0*/  IMAD R5, R5, R27, R8 ;  /* 0x0000001b05057224 */ /* 0x000fc600078e0208 */
[----:B------:R-:W3:Y:S01]  /*0cd0*/  LDC R28, c[0x0][0x658] ;  /* 0x00019600ff1c7b82 */ /* 0x000ee20000000800 */
[----:B------:R-:W-:Y:S01]  /*0ce0*/  IMAD.IADD R5, R11, 0x1, R5 ;  /* 0x000000010b057824 */ /* 0x000fe200078e0205 */
[----:B0-----:R-:W-:-:S04]  /*0cf0*/  ISETP.NE.U32.AND P0, PT, R30, RZ, PT ;  /* 0x000000ff1e00720c */ /* 0x001fc80003f05070 */
[----:B------:R-:W-:Y:S02]  /*0d00*/  ISETP.NE.AND.EX P0, PT, R31, RZ, PT, P0 ;  /* 0x000000ff1f00720c */ /* 0x000fe40003f05300 */
[----:B------:R-:W0:Y:S01]  /*0d10*/  LDC R24, c[0x0][0x600] ;  /* 0x00018000ff187b82 */ /* 0x000e220000000800 */
[-CC-:B-1----:R-:W-:Y:S02]  /*0d20*/  SHF.R.U64 R14, R10, R12.reuse, R5.reuse ;  /* 0x0000000c0a0e7219 */ /* 0x182fe40000001205 */
[----:B------:R-:W-:-:S05]  /*0d30*/  SHF.R.U32.HI R5, RZ, R12, R5 ;  /* 0x0000000cff057219 */ /* 0x000fca0000011605 */
[----:B------:R-:W1:Y:S01]  /*0d40*/  LDC R15, c[0x0][0x648] ;  /* 0x00019200ff0f7b82 */ /* 0x000e620000000800 */
[-CC-:B--2---:R-:W-:Y:S02]  /*0d50*/  SHF.R.U64 R27, R14, R20.reuse, R5.reuse ;  /* 0x000000140e1b7219 */ /* 0x184fe40000001205 */
[----:B------:R-:W-:-:S05]  /*0d60*/  SHF.R.U32.HI R5, RZ, R20, R5 ;  /* 0x00000014ff057219 */ /* 0x000fca0000011605 */
[----:B------:R-:W2:Y:S01]  /*0d70*/  LDC R21, c[0x0][0x638] ;  /* 0x00018e00ff157b82 */ /* 0x000ea20000000800 */
[-CC-:B---3--:R-:W-:Y:S02]  /*0d80*/  SHF.R.U64 R20, R27, R28.reuse, R5.reuse ;  /* 0x0000001c1b147219 */ /* 0x188fe40000001205 */
[-C--:B------:R-:W-:Y:S02]  /*0d90*/  SHF.L.U32 R3, R3, R28.reuse, RZ ;  /* 0x0000001c03037219 */ /* 0x080fe400000006ff */
[----:B------:R-:W-:Y:S01]  /*0da0*/  SHF.R.U32.HI R5, RZ, R28, R5 ;  /* 0x0000001cff057219 */ /* 0x000fe20000011605 */
[----:B------:R-:W-:Y:S01]  /*0db0*/  IMAD.MOV.U32 R4, RZ, RZ, R20 ;  /* 0x000000ffff047224 */ /* 0x000fe200078e0014 */
[----:B------:R-:W-:Y:S01]  /*0dc0*/  LOP3.LUT R12, RZ, R3, RZ, 0x33, !PT ;  /* 0x00000003ff0c7212 */ /* 0x000fe200078e33ff */
[----:B------:R-:W3:Y:S01]  /*0dd0*/  LDC R25, c[0x0][0x610] ;  /* 0x00018400ff197b82 */ /* 0x000ee20000000800 */
[----:B------:R-:W-:Y:S05]  /*0de0*/  @!P0 BRA `(.L_x_10) ;  /* 0x0000000000288947 */ /* 0x000fea0003800000 */
[----:B------:R-:W4:Y:S02]  /*0df0*/  LDC R3, c[0x0][0x64c] ;  /* 0x00019300ff037b82 */ /* 0x000f240000000800 */
[----:B----4-:R-:W-:-:S05]  /*0e00*/  IADD3 R3, P0, R20, R3, RZ ;  /* 0x0000000314037210 */ /* 0x010fca0007f1e0ff */
        /* <DEDUP_REMOVED lines=8> */
.L_x_10:
[----:B-1----:R-:W-:Y:S01]  /*0e90*/  SHF.R.U64 R4, R4, R15, R5 ;  /* 0x0000000f04047219 */ /* 0x002fe20000001205 */
[----:B0-----:R-:W-:Y:S01]  /*0ea0*/  VIADD R5, R24, 0xffffffff ;  /* 0xffffffff18057836 */ /* 0x001fe20000000000 */
[----:B------:R-:W-:Y:S02]  /*0eb0*/  SHF.L.U32 R3, R23, R28, RZ ;  /* 0x0000001c17037219 */ /* 0x000fe400000006ff */
[----:B------:R-:W-:Y:S01]  /*0ec0*/  LOP3.LUT R12, R27, R12, RZ, 0xc0, !PT ;  /* 0x0000000c1b0c7212 */ /* 0x000fe200078ec0ff */
[----:B------:R-:W-:Y:S01]  /*0ed0*/  IMAD.MOV R8, RZ, RZ, -R4 ;  /* 0x000000ffff087224 */ /* 0x000fe200078e0a04 */
[----:B------:R-:W-:Y:S02]  /*0ee0*/  SEL R6, R6, R29, !P1 ;  /* 0x0000001d06067207 */ /* 0x000fe40004800000 */
[----:B------:R-:W-:Y:S01]  /*0ef0*/  LOP3.LUT R5, R14, R5, RZ, 0xc0, !PT ;  /* 0x000000050e057212 */ /* 0x000fe200078ec0ff */
[----:B------:R-:W-:Y:S02]  /*0f00*/  IMAD R9, R3, R4, R12 ;  /* 0x0000000403097224 */ /* 0x000fe400078e020c */
[----:B--2---:R-:W-:-:S02]  /*0f10*/  IMAD R3, R8, R21, R20 ;  /* 0x0000001508037224 */ /* 0x004fc400078e0214 */
[----:B---3--:R-:W-:Y:S02]  /*0f20*/  IMAD R6, R9, R25, R6 ;  /* 0x0000001909067224 */ /* 0x008fe400078e0206 */
[----:B------:R-:W-:Y:S02]  /*0f30*/  IMAD R103, R3, R24, R5 ;  /* 0x0000001803677224 */ /* 0x000fe400078e0205 */
[----:B------:R-:W-:-:S03]  /*0f40*/  IMAD.MOV.U32 R4, RZ, RZ, 0x1 ;  /* 0x00000001ff047424 */ /* 0x000fc600078e00ff */
[----:B------:R-:W-:Y:S02]  /*0f50*/  SEL R100, R103, R6, !P1 ;  /* 0x0000000667647207 */ /* 0x000fe40004800000 */
[----:B------:R-:W-:Y:S02]  /*0f60*/  PRMT R3, R4, 0x7610, R3 ;  /* 0x0000761004037816 */ /* 0x000fe40000000003 */
[----:B------:R-:W-:-:S07]  /*0f70*/  SEL R103, R6, R103, !P1 ;  /* 0x0000006706677207 */ /* 0x000fce0004800000 */
.L_x_8:
[----:B------:R-:W-:-:S08]  /*0f80*/  NOP ;  /* 0x0000000000007918 */ /* 0x000fd00000000000 */
[----:B------:R-:W0:Y:S02]  /*0f90*/  USETMAXREG.TRY_ALLOC.CTAPOOL UP0, 0xe8 ;  /* 0x000000e8000079c8 */ /* 0x000e240008000600 */
[----:B0-----:R-:W-:-:S13]  /*0fa0*/  PLOP3.LUT P0, PT, PT, PT, UP0, 0x80, 0x0 ;  /* 0x000000000000781c */ /* 0x001fda0003f0f008 */
[----:B------:R-:W-:Y:S05]  /*0fb0*/  @!P0 BRA `(.L_x_8) ;  /* 0xfffffffc00f08947 */ /* 0x000fea000383ffff */
[----:B------:R-:W-:Y:S01]  /*0fc0*/  ULDC.64 UR4, c[0x0][0x598] ;  /* 0x0001660000047ab9 */ /* 0x000fe20000000a00 */
[----:B------:R-:W-:Y:S01]  /*0fd0*/  ULDC.64 UR38, c[0x0][0x208] ;  /* 0x0000820000267ab9 */ /* 0x000fe20000000a00 */
[----:B------:R-:W-:-:S04]  /*0fe0*/  ISETP.NE.U32.AND P0, PT, RZ, UR4, PT ;  /* 0x00000004ff007c0c */ /* 0x000fc8000bf05070 */
[----:B------:R-:W-:-:S13]  /*0ff0*/  ISETP.NE.AND.EX P0, PT, RZ, UR5, PT, P0 ;  /* 0x00000005ff007c0c */ /* 0x000fda000bf05300 */
[----:B------:R-:W-:Y:S05]  /*1000*/  @!P0 BRA `(.L_x_11) ;  /* 0x00000000001c8947 */ /* 0x000fea0003800000 */
[----:B------:R-:W0:Y:S02]  /*1010*/  LDC.64 R4, c[0x0][0x598] ;  /* 0x00016600ff047b82 */ /* 0x000e240000000a00 */
[----:B0-----:R-:W2:Y:S02]  /*1020*/  LDG.E.64 R4, desc[UR38][R4.64] ;  /* 0x0000002604047981 */ /* 0x001ea4000c1e1b00 */
[----:B--2---:R-:W-:-:S04]  /*1030*/  ISETP.NE.U32.AND P0, PT, R4, RZ, PT ;  /* 0x000000ff0400720c */ /* 0x004fc80003f05070 */
[----:B------:R-:W-:-:S13]  /*1040*/  ISETP.NE.AND.EX P0, PT, R5, RZ, PT, P0 ;  /* 0x000000ff0500720c */ /* 0x000fda0003f05300 */
[----:B------:R-:W-:Y:S05]  /*1050*/  @!P0 BRA `(.L_x_11) ;  /* 0x0000000000088947 */ /* 0x000fea0003800000 */
[----:B------:R0:W5:Y:S01]  /*1060*/  LD.E R23, desc[UR38][R4.64] ;  /* 0x0000002604177980 */ /* 0x000162000c101900 */
[----:B------:R-:W-:Y:S05]  /*1070*/  BRA `(.L_x_12) ;  /* 0x0000000000247947 */ /* 0x000fea0003800000 */
.L_x_11:
[----:B------:R-:W-:Y:S02]  /*1080*/  ULDC.64 UR4, c[0x0][0x588] ;  /* 0x0001620000047ab9 */ /* 0x000fe40000000a00 */
[----:B------:R-:W-:-:S04]  /*1090*/  ISETP.NE.U32.AND P0, PT, RZ, UR4, PT ;  /* 0x00000004ff007c0c */ /* 0x000fc8000bf05070 */
[----:B------:R-:W-:-:S13]  /*10a0*/  ISETP.NE.AND.EX P0, PT, RZ, UR5, PT, P0 ;  /* 0x00000005ff007c0c */ /* 0x000fda000bf05300 */
[----:B------:R-:W-:Y:S05]  /*10b0*/  @!P0 BRA `(.L_x_13) ;  /* 0x00000000000c8947 */ /* 0x000fea0003800000 */
[----:B------:R-:W0:Y:S02]  /*10c0*/  LDC.64 R4, c[0x0][0x588] ;  /* 0x00016200ff047b82 */ /* 0x000e240000000a00 */
[----:B0-----:R1:W5:Y:S01]  /*10d0*/  LDG.E R23, desc[UR38][R4.64] ;  /* 0x0000002604177981 */ /* 0x001362000c1e1900 */
[----:B------:R-:W-:Y:S05]  /*10e0*/  BRA `(.L_x_12) ;  /* 0x0000000000087947 */ /* 0x000fea0003800000 */
.L_x_13:
[----:B------:R-:W-:Y:S02]  /*10f0*/  ULDC UR4, c[0x0][0x580] ;  /* 0x0001600000047ab9 */ /* 0x000fe40000000800 */
[----:B------:R-:W-:-:S07]  /*1100*/  IMAD.U32 R23, RZ, RZ, UR4 ;  /* 0x00000004ff177e24 */ /* 0x000fce000f8e00ff */
.L_x_12:
[----:B------:R-:W-:Y:S02]  /*1110*/  ULDC.64 UR4, c[0x0][0x5a0] ;  /* 0x0001680000047ab9 */ /* 0x000fe40000000a00 */
[----:B------:R-:W-:-:S04]  /*1120*/  ISETP.NE.U32.AND P0, PT, RZ, UR4, PT ;  /* 0x00000004ff007c0c */ /* 0x000fc8000bf05070 */
[----:B------:R-:W-:-:S13]  /*1130*/  ISETP.NE.AND.EX P0, PT, RZ, UR5, PT, P0 ;  /* 0x00000005ff007c0c */ /* 0x000fda000bf05300 */
[----:B------:R-:W-:Y:S05]  /*1140*/  @!P0 BRA `(.L_x_14) ;  /* 0x00000000001c8947 */ /* 0x000fea0003800000 */
[----:B01----:R-:W0:Y:S02]  /*1150*/  LDC.64 R4, c[0x0][0x5a0] ;  /* 0x00016800ff047b82 */ /* 0x003e240000000a00 */
[----:B0-----:R-:W2:Y:S02]  /*1160*/  LDG.E.64 R4, desc[UR38][R4.64] ;  /* 0x0000002604047981 */ /* 0x001ea4000c1e1b00 */
[----:B--2---:R-:W-:-:S04]  /*1170*/  ISETP.NE.U32.AND P0, PT, R4, RZ, PT ;  /* 0x000000ff0400720c */ /* 0x004fc80003f05070 */
[----:B------:R-:W-:-:S13]  /*1180*/  ISETP.NE.AND.EX P0, PT, R5, RZ, PT, P0 ;  /* 0x000000ff0500720c */ /* 0x000fda0003f05300 */
[----:B------:R-:W-:Y:S05]  /*1190*/  @!P0 BRA `(.L_x_14) ;  /* 0x0000000000088947 */ /* 0x000fea0003800000 */
[----:B------:R0:W5:Y:S01]  /*11a0*/  LD.E R90, desc[UR38][R4.64] ;  /* 0x00000026045a7980 */ /* 0x000162000c101900 */
[----:B------:R-:W-:Y:S05]  /*11b0*/  BRA `(.L_x_15) ;  /* 0x0000000000247947 */ /* 0x000fea0003800000 */
.L_x_14:
[----:B------:R-:W-:Y:S02]  /*11c0*/  ULDC.64 UR4, c[0x0][0x590] ;  /* 0x0001640000047ab9 */ /* 0x000fe40000000a00 */
[----:B------:R-:W-:-:S04]  /*11d0*/  ISETP.NE.U32.AND P0, PT, RZ, UR4, PT ;  /* 0x00000004ff007c0c */ /* 0x000fc8000bf05070 */
[----:B------:R-:W-:-:S13]  /*11e0*/  ISETP.NE.AND.EX P0, PT, RZ, UR5, PT, P0 ;  /* 0x00000005ff007c0c */ /* 0x000fda000bf05300 */
[----:B------:R-:W-:Y:S05]  /*11f0*/  @!P0 BRA `(.L_x_16) ;  /* 0x00000000000c8947 */ /* 0x000fea0003800000 */
[----:B------:R-:W2:Y:S02]  /*1200*/  LDC.64 R90, c[0x0][0x590] ;  /* 0x00016400ff5a7b82 */ /* 0x000ea40000000a00 */
[----:B--2---:R2:W5:Y:S01]  /*1210*/  LDG.E R90, desc[UR38][R90.64] ;  /* 0x000000265a5a7981 */ /* 0x004562000c1e1900 */
[----:B------:R-:W-:Y:S05]  /*1220*/  BRA `(.L_x_15) ;  /* 0x0000000000087947 */ /* 0x000fea0003800000 */
.L_x_16:
[----:B------:R-:W-:Y:S02]  /*1230*/  ULDC UR4, c[0x0][0x584] ;  /* 0x0001610000047ab9 */ /* 0x000fe40000000800 */
[----:B------:R-:W-:-:S07]  /*1240*/  IMAD.U32 R90, RZ, RZ, UR4 ;  /* 0x00000004ff5a7e24 */ /* 0x000fce000f8e00ff */
.L_x_15:
[----:B------:R-:W-:-:S13]  /*1250*/  LOP3.LUT P0, RZ, R3, 0xff, RZ, 0xc0, !PT ;  /* 0x000000ff03ff7812 */ /* 0x000fda000780c0ff */
[----:B------:R-:W-:Y:S05]  /*1260*/  @!P0 EXIT ;  /* 0x000000000000894d */ /* 0x000fea0003800000 */
[----:B------:R-:W3:Y:S01]  /*1270*/  LDC R93, c[0x0][0x658] ;  /* 0x00019600ff5d7b82 */ /* 0x000ee20000000800 */
[----:B------:R-:W-:Y:S01]  /*1280*/  LOP3.LUT R7, R7, 0x1, RZ, 0xc0, !PT ;  /* 0x0000000107077812 */ /* 0x000fe200078ec0ff */
[----:B------:R-:W-:Y:S01]  /*1290*/  ULDC.64 UR6, c[0x0][0x288] ;  /* 0x0000a20000067ab9 */ /* 0x000fe20000000a00 */
[----:B------:R-:W-:Y:S01]  /*12a0*/  SHF.R.U32.HI R3, RZ, 0x2, R95 ;  /* 0x00000002ff037819 */ /* 0x000fe2000001165f */
[----:B------:R-:W-:Y:S01]  /*12b0*/  UIADD3 UR4, UR7, 0x3f, URZ ;  /* 0x0000003f07047890 */ /* 0x000fe2000fffe03f */
[----:B------:R-:W-:Y:S01]  /*12c0*/  SHF.R.U32.HI R0, RZ, 0x1, R0 ;  /* 0x00000001ff007819 */ /* 0x000fe20000011600 */
[----:B------:R-:W-:Y:S01]  /*12d0*/  IMAD.SHL.U32 R88, R7, 0x40, RZ ;  /* 0x0000004007587824 */ /* 0x000fe200078e00ff */
[----:B------:R-:W-:Y:S01]  /*12e0*/  LOP3.LUT R3, R3, 0x7, RZ, 0xc0, !PT ;  /* 0x0000000703037812 */ /* 0x000fe200078ec0ff */
[----:B------:R-:W4:Y:S01]  /*12f0*/  LDC.64 R8, c[0x0][0x5c8] ;  /* 0x00017200ff087b82 */ /* 0x000f220000000a00 */
[----:B------:R-:W-:Y:S01]  /*1300*/  USHF.R.S32.HI UR5, URZ, 0x1f, UR4 ;  /* 0x0000001f3f057899 */ /* 0x000fe20008011404 */
[----:B------:R-:W-:Y:S01]  /*1310*/  LOP3.LUT R0, R0, 0x30, RZ, 0xc0, !PT ;  /* 0x0000003000007812 */ /* 0x000fe200078ec0ff */
[----:B------:R-:W-:Y:S01]  /*1320*/  IMAD.MOV.U32 R6, RZ, RZ, 0x1 ;  /* 0x00000001ff067424 */ /* 0x000fe200078e00ff */
[--C-:B------:R-:W-:Y:S01]  /*1330*/  LOP3.LUT R88, R88, 0x40, R3.reuse, 0xe2, !PT ;  /* 0x0000004058587812 */ /* 0x100fe200078ee203 */
[----:B------:R-:W-:Y:S01]  /*1340*/  ULEA.HI UR5, UR5, UR4, URZ, 0x6 ;  /* 0x0000000405057291 */ /* 0x000fe2000f8f303f */
[-C--:B01----:R-:W-:Y:S01]  /*1350*/  IADD3 R4, RZ, -R0.reuse, -R3 ;  /* 0x80000000ff047210 */ /* 0x083fe20007ffe803 */
[----:B------:R-:W-:Y:S01]  /*1360*/  IMAD.U32 R5, RZ, RZ, UR6 ;  /* 0x00000006ff057e24 */ /* 0x000fe2000f8e00ff */
[----:B------:R-:W0:Y:S01]  /*1370*/  LDC R97, c[0x0][0x600] ;  /* 0x00018000ff617b82 */ /* 0x000e220000000800 */
[----:B------:R-:W-:Y:S01]  /*1380*/  LOP3.LUT R88, R88, R0, RZ, 0xfc, !PT ;  /* 0x0000000058587212 */ /* 0x000fe200078efcff */
[----:B------:R-:W-:Y:S01]  /*1390*/  IMAD.MOV.U32 R0, RZ, RZ, -0x1 ;  /* 0xffffffffff007424 */ /* 0x000fe200078e00ff */
[----:B------:R-:W-:Y:S01]  /*13a0*/  USHF.R.S32.HI UR43, URZ, 0x6, UR5 ;  /* 0x000000063f2b7899 */ /* 0x000fe20008011405 */
[----:B------:R-:W-:Y:S01]  /*13b0*/  LOP3.LUT R94, R95, 0x3, RZ, 0xc0, !PT ;  /* 0x000000035f5e7812 */ /* 0x000fe200078ec0ff */
[----:B------:R-:W-:Y:S01]  /*13c0*/  IMAD R4, R7, -0x40, R4 ;  /* 0xffffffc007047824 */ /* 0x000fe200078e0204 */
[C---:B------:R-:W-:Y:S01]  /*13d0*/  LOP3.LUT R96, R95.reuse, 0x80, RZ, 0xc0, !PT ;  /* 0x000000805f607812 */ /* 0x040fe200078ec0ff */
[----:B------:R-:W-:Y:S01]  /*13e0*/  UISETP.LT.AND UP0, UPT, UR43, 0x1, UPT ;  /* 0x000000012b00788c */ /* 0x000fe2000bf01270 */
[-C--:B---3--:R-:W-:Y:S01]  /*13f0*/  SHF.L.U32 R0, R0, R93.reuse, RZ ;  /* 0x0000005d00007219 */ /* 0x088fe200000006ff */
[----:B------:R-:W-:Y:S01]  /*1400*/  ULDC UR4, c[0x0][0x284] ;  /* 0x0000a10000047ab9 */ /* 0x000fe20000000800 */
[----:B------:R-:W-:Y:S01]  /*1410*/  IMAD R94, R94, -0x2, R5 ;  /* 0xfffffffe5e5e7824 */ /* 0x000fe200078e0205 */
[----:B------:R-:W-:Y:S01]  /*1420*/  USEL UR44, UR43, 0x1, UP0 ;  /* 0x000000012b2c7887 */ /* 0x000fe20008000000 */
[----:B------:R-:W-:Y:S01]  /*1430*/  SHF.L.U32 R93, R6, R93, RZ ;  /* 0x0000005d065d7219 */ /* 0x000fe200000006ff */
[----:B------:R-:W-:Y:S01]  /*1440*/  IMAD.SHL.U32 R95, R95, 0x2, RZ ;  /* 0x000000025f5f7824 */ /* 0x000fe200078e00ff */
[----:B------:R-:W-:Y:S01]  /*1450*/  LOP3.LUT R102, R18, 0x1, RZ, 0xfc, !PT ;  /* 0x0000000112667812 */ /* 0x000fe200078efcff */
[----:B------:R-:W-:Y:S01]  /*1460*/  VIADD R99, R4, UR4 ;  /* 0x0000000404637c36 */ /* 0x000fe20008000000 */
[C---:B----4-:R-:W-:Y:S01]  /*1470*/  SHF.L.U64.HI R92, R8.reuse, 0x3, R9 ;  /* 0x00000003085c7819 */ /* 0x050fe20000010209 */
[----:B--2---:R-:W-:Y:S01]  /*1480*/  IMAD.SHL.U32 R91, R8, 0x8, RZ ;  /* 0x00000008085b7824 */ /* 0x004fe200078e00ff */
[----:B------:R-:W-:Y:S01]  /*1490*/  SHF.R.U32.HI R96, RZ, 0x7, R96 ;  /* 0x00000007ff607819 */ /* 0x000fe20000011660 */
[----:B------:R-:W-:Y:S01]  /*14a0*/  IMAD.MOV.U32 R89, RZ, RZ, RZ ;  /* 0x000000ffff597224 */ /* 0x000fe200078e00ff */
[----:B------:R-:W-:Y:S01]  /*14b0*/  LOP3.LUT R98, RZ, R0, RZ, 0x33, !PT ;  /* 0x00000000ff627212 */ /* 0x000fe200078e33ff */
[----:B------:R-:W-:Y:S01]  /*14c0*/  UIADD3 UR44, UR43, -UR44, URZ ;  /* 0x8000002c2b2c7290 */ /* 0x000fe2000fffe03f */
[----:B------:R-:W-:Y:S01]  /*14d0*/  UMOV UR40, URZ ;  /* 0x0000003f00287c82 */ /* 0x000fe20008000000 */
[----:B0-----:R-:W-:Y:S01]  /*14e0*/  VIADD R97, R97, 0xffffffff ;  /* 0xffffffff61617836 */ /* 0x001fe20000000000 */
[----:B------:R-:W-:-:S09]  /*14f0*/  UMOV UR41, URZ ;  /* 0x0000003f00297c82 */ /* 0x000fd20008000000 */
.L_x_164:
[----:B0-----:R-:W0:Y:S01]  /*1500*/  SHFL.IDX PT, R0, R96, RZ, 0x1f ;  /* 0x00001fff60007589 */ /* 0x001e2200000e0000 */
[----:B-1----:R-:W1:Y:S01]  /*1510*/  S2UR UR7, SR_CgaCtaId ;  /* 0x00000000000779c3 */ /* 0x002e620000008800 */
[----:B------:R-:W-:Y:S01]  /*1520*/  UMOV UR6, 0x400 ;  /* 0x0000040000067882 */ /* 0x000fe20000000000 */
[----:B0-----:R-:W-:Y:S01]  /*1530*/  R2UR UR4, R0 ;  /* 0x00000000000472ca */ /* 0x001fe200000e0000 */
[----:B-1----:R-:W-:-:S12]  /*1540*/  ULEA UR6, UR7, UR6, 0x18 ;  /* 0x0000000607067291 */ /* 0x002fd8000f8ec03f */
[----:B------:R-:W-:-:S04]  /*1550*/  ULEA.HI UR5, UR4, UR4, URZ, 0x1 ;  /* 0x0000000404057291 */ /* 0x000fc8000f8f083f */
[----:B------:R-:W-:-:S04]  /*1560*/  ULOP3.LUT UR5, UR5, 0x7fffe, URZ, 0xc0, !UPT ;  /* 0x0007fffe05057892 */ /* 0x000fc8000f8ec03f */
[----:B------:R-:W-:-:S03]  /*1570*/  UIADD3 UR5, UR4, -UR5, URZ ;  /* 0x8000000504057290 */ /* 0x000fc6000fffe03f */
[----:B------:R-:W-:Y:S01]  /*1580*/  ULDC UR4, c[0x0][0x28c] ;  /* 0x0000a30000047ab9 */ /* 0x000fe20000000800 */
[----:B------:R-:W-:Y:S01]  /*1590*/  ULEA UR5, UR5, UR6, 0xd ;  /* 0x0000000605057291 */ /* 0x000fe2000f8e683f */
[----:B------:R-:W-:-:S03]  /*15a0*/  ISETP.LT.AND P0, PT, RZ, UR4, PT ;  /* 0x00000004ff007c0c */ /* 0x000fc6000bf01270 */
[----:B------:R-:W-:-:S04]  /*15b0*/  UIADD3 UR5, UR5, 0x180, URZ ;  /* 0x0000018005057890 */ /* 0x000fc8000fffe03f */
[----:B------:R-:W-:-:S04]  /*15c0*/  USHF.R.U32.HI UR5, URZ, 0x4, UR5 ;  /* 0x000000043f057899 */ /* 0x000fc80008011605 */
[----:B------:R-:W-:-:S04]  /*15d0*/  ULOP3.LUT UR5, UR5, 0x3fff, URZ, 0xc0, !UPT ;  /* 0x00003fff05057892 */ /* 0x000fc8000f8ec03f */
[----:B------:R-:W-:Y:S01]  /*15e0*/  ULOP3.LUT UR45, UR5, 0x10000, URZ, 0xfc, !UPT ;  /* 0x00010000052d7892 */ /* 0x000fe2000f8efc3f */
[----:B--2345:R-:W-:Y:S11]  /*15f0*/  @P0 BRA `(.L_x_17) ;  /* 0x0000000000400947 */ /* 0x03cff60003800000 */
[----:B------:R-:W-:Y:S01]  /*1600*/  MOV R0, 0x0 ;  /* 0x0000000000007802 */ /* 0x000fe20000000f00 */
[----:B------:R-:W-:Y:S01]  /*1610*/  ULDC.64 UR4, c[0x4][0x68] ;  /* 0x01001a0000047ab9 */ /* 0x000fe20000000a00 */
[----:B------:R-:W-:Y:S01]  /*1620*/  ULDC.64 UR6, c[0x4][0x8] ;  /* 0x0100020000067ab9 */ /* 0x000fe20000000a00 */
[----:B------:R-:W-:Y:S01]  /*1630*/  IMAD.U32 R4, RZ, RZ, UR4 ;  /* 0x00000004ff047e24 */ /* 0x000fe2000f8e00ff */
[----:B------:R0:W1:Y:S01]  /*1640*/  LDC.64 R14, c[0x4][R0] ;  /* 0x01000000000e7b82 */ /* 0x0000620000000a00 */
[----:B------:R-:W-:Y:S01]  /*1650*/  IMAD.U32 R5, RZ, RZ, UR5 ;  /* 0x00000005ff057e24 */ /* 0x000fe2000f8e00ff */
[----:B------:R-:W-:Y:S01]  /*1660*/  ULDC.64 UR4, c[0x4][0x70] ;  /* 0x01001c0000047ab9 */ /* 0x000fe20000000a00 */
[----:B------:R-:W-:Y:S02]  /*1670*/  IMAD.U32 R10, RZ, RZ, UR6 ;  /* 0x00000006ff0a7e24 */ /* 0x000fe4000f8e00ff */
[----:B------:R-:W-:Y:S02]  /*1680*/  IMAD.U32 R6, RZ, RZ, UR4 ;  /* 0x00000004ff067e24 */ /* 0x000fe4000f8e00ff */
[----:B------:R-:W-:-:S02]  /*1690*/  IMAD.U32 R7, RZ, RZ, UR5 ;  /* 0x00000005ff077e24 */ /* 0x000fc4000f8e00ff */
[----:B------:R-:W-:Y:S02]  /*16a0*/  IMAD.U32 R11, RZ, RZ, UR7 ;  /* 0x00000007ff0b7e24 */ /* 0x000fe4000f8e00ff */
[----:B------:R-:W-:Y:S02]  /*16b0*/  IMAD.MOV.U32 R8, RZ, RZ, 0x1e1 ;  /* 0x000001e1ff087424 */ /* 0x000fe400078e00ff */
[----:B------:R-:W-:Y:S02]  /*16c0*/  IMAD.MOV.U32 R12, RZ, RZ, 0x1 ;  /* 0x00000001ff0c7424 */ /* 0x000fe400078e00ff */
[----:B0-----:R-:W-:-:S07]  /*16d0*/  IMAD.MOV.U32 R13, RZ, RZ, RZ ;  /* 0x000000ffff0d7224 */ /* 0x001fce00078e00ff */
[----:B------:R-:W-:-:S07]  /*16e0*/  LEPC R20, `(.L_x_17) ;  /* 0x000000001014794e */ /* 0x000fce0000000000 */
[----:B-1---5:R-:W-:Y:S05]  /*16f0*/  CALL.ABS.NOINC R14 ;  /* 0x000000000e007343 */ /* 0x022fea0003c00000 */
.L_x_17:
[----:B------:R-:W-:-:S13]  /*1700*/  ISETP.NE.AND P0, PT, R102, 0x3, PT ;  /* 0x000000036600780c */ /* 0x000fda0003f05270 */
[----:B------:R-:W-:Y:S05]  /*1710*/  @!P0 BRA `(.L_x_18) ;  /* 0x0000000000048947 */ /* 0x000fea0003800000 */
[----:B------:R-:W-:Y:S01]  /*1720*/  BPT.TRAP 0x1 ;  /* 0x000000040000795c */ /* 0x000fe20000300000 */
.L_x_18:
[----:B------:R-:W0:Y:S01]  /*1730*/  S2UR UR5, SR_CgaCtaId ;  /* 0x00000000000579c3 */ /* 0x000e220000008800 */
[----:B------:R-:W-:Y:S01]  /*1740*/  UMOV UR4, 0x400 ;  /* 0x0000040000047882 */ /* 0x000fe20000000000 */
[----:B------:R-:W-:Y:S02]  /*1750*/  IMAD.U32 R0, RZ, RZ, UR40 ;  /* 0x00000028ff007e24 */ /* 0x000fe4000f8e00ff */
[----:B------:R-:W-:-:S03]  /*1760*/  IMAD.U32 R3, RZ, RZ, UR41 ;  /* 0x00000029ff037e24 */ /* 0x000fc6000f8e00ff */
[----:B------:R-:W-:Y:S01]  /*1770*/  SHF.L.U32 R0, R0, 0x1f, RZ ;  /* 0x0000001f00007819 */ /* 0x000fe200000006ff */
[----:B0-----:R-:W-:-:S06]  /*1780*/  ULEA UR4, UR5, UR4, 0x18 ;  /* 0x0000000405047291 */ /* 0x001fcc000f8ec03f */
[----:B------:R-:W-:-:S04]  /*1790*/  IMAD.U32 R6, RZ, RZ, UR4 ;  /* 0x00000004ff067e24 */ /* 0x000fc8000f8e00ff */
[----:B------:R-:W-:-:S04]  /*17a0*/  IMAD R3, R3, 0x8, R6 ;  /* 0x0000000803037824 */ /* 0x000fc800078e0206 */
[----:B------:R0:W1:Y:S01]  /*17b0*/  SYNCS.PHASECHK.TRANS64.TRYWAIT P1, [R3+URZ], R0 ;  /* 0x00000000030075a7 */ /* 0x000062000802017f */
[----:B------:R-:W-:Y:S05]  /*17c0*/  @!P0 BRA `(.L_x_19) ;  /* 0x0000000000048947 */ /* 0x000fea0003800000 */
[----:B------:R-:W-:Y:S01]  /*17d0*/  BPT.TRAP 0x1 ;  /* 0x000000040000795c */ /* 0x000fe20000300000 */
.L_x_19:
[----:B------:R-:W-:-:S05]  /*17e0*/  IMAD.U32 R4, RZ, RZ, UR44 ;  /* 0x0000002cff047e24 */ /* 0x000fca000f8e00ff */
[----:B------:R-:W-:Y:S01]  /*17f0*/  ISETP.GE.AND P2, PT, R4, 0x1, PT ;  /* 0x000000010400780c */ /* 0x000fe20003f46270 */
[----:B-1----:R-:W-:-:S12]  /*1800*/  @P1 BRA `(.L_x_20) ;  /* 0x0000000000081947 */ /* 0x002fd80003800000 */
[----:B------:R-:W1:Y:S02]  /*1810*/  SYNCS.PHASECHK.TRANS64.TRYWAIT P1, [R3+URZ], R0 ;  /* 0x00000000030075a7 */ /* 0x000e64000802017f */
[----:B-1----:R-:W-:Y:S05]  /*1820*/  @!P1 BRA `(.L_x_21) ;  /* 0x00000068005c9947 */ /* 0x002fea0003800000 */
.L_x_20:
[----:B------:R-:W-:Y:S05]  /*1830*/  WARPSYNC.ALL ;  /* 0x0000000000007948 */ /* 0x000fea0003800000 */
[----:B------:R-:W-:Y:S01]  /*1840*/  R2UR UR4, R6 ;  /* 0x00000000060472ca */ /* 0x000fe200000e0000 */
[----:B------:R-:W-:Y:S01]  /*1850*/  ULEA UR5, UR41, UR45, 0xa ;  /* 0x0000002d29057291 */ /* 0x000fe2000f8e503f */
[----:B------:R-:W-:Y:S01]  /*1860*/  WARPGROUP.ARRIVE ;  /* 0x00000000000079c5 */ /* 0x000fe20000000000 */
[----:B------:R-:W-:Y:S01]  /*1870*/  UMOV UR9, 0x40000040 ;  /* 0x4000004000097882 */ /* 0x000fe20000000000 */
[----:B------:R-:W-:-:S04]  /*1880*/  UMOV UR11, 0x40000040 ;  /* 0x40000040000b7882 */ /* 0x000fc80000000000 */
[----:B------:R-:W-:-:S05]  /*1890*/  UMOV UR8, UR5 ;  /* 0x0000000500087c82 */ /* 0x000fca0008000000 */
[----:B------:R-:W-:-:S04]  /*18a0*/  UIADD3 UR4, UR4, 0x1c180, URZ ;  /* 0x0001c18004047890 */ /* 0x000fc8000fffe03f */
[----:B------:R-:W-:-:S04]  /*18b0*/  USHF.R.U32.HI UR4, URZ, 0x4, UR4 ;  /* 0x000000043f047899 */ /* 0x000fc80008011604 */
[----:B------:R-:W-:-:S04]  /*18c0*/  ULOP3.LUT UR4, UR4, 0x3fff, URZ, 0xc0, !UPT ;  /* 0x00003fff04047892 */ /* 0x000fc8000f8ec03f */
[----:B------:R-:W-:-:S04]  /*18d0*/  ULOP3.LUT UR4, UR4, 0x10000, URZ, 0xfc, !UPT ;  /* 0x0001000004047892 */ /* 0x000fc8000f8efc3f */
[----:B------:R-:W-:-:S07]  /*18e0*/  ULEA UR6, UR41, UR4, 0xa ;  /* 0x0000000429067291 */ /* 0x000fce000f8e503f */
[----:B------:R-:W-:Y:S02]  /*18f0*/  UMOV UR10, UR6 ;  /* 0x00000006000a7c82 */ /* 0x000fe40008000000 */
[----:B------:R-:W-:Y:S01]  /*1900*/  HGMMA.64x128x16.F32 R24, gdesc[UR8], RZ, !UPT, gsb0 ;  /* 0x01e00000081879f0 */ /* 0x000fe2000c0008ff */
[----:B------:R-:W-:Y:S02]  /*1910*/  UIADD3 UR8, UR5, 0x2, URZ ;  /* 0x0000000205087890 */ /* 0x000fe4000fffe03f */
[----:B------:R-:W-:Y:S01]  /*1920*/  UIADD3 UR10, UR6, 0x2, URZ ;  /* 0x00000002060a7890 */ /* 0x000fe2000fffe03f */
[----:B------:R-:W-:Y:S01]  /*1930*/  UMOV UR9, 0x40000040 ;  /* 0x4000004000097882 */ /* 0x000fe20000000000 */
[----:B------:R-:W-:Y:S01]  /*1940*/  UMOV UR11, 0x40000040 ;  /* 0x40000040000b7882 */ /* 0x000fe20000000000 */
[----:B------:R-:W-:Y:S02]  /*1950*/  WARPGROUP.DEPBAR.LE gsb0, 0x0 ;  /* 0x00008000000079c5 */ /* 0x000fe40000010000 */
[----:B------:R-:W-:-:S06]  /*1960*/  WARPGROUP.ARRIVE ;  /* 0x00000000000079c5 */ /* 0x000fcc0000000000 */
[----:B------:R-:W-:Y:S01]  /*1970*/  HGMMA.64x128x16.F32 R24, gdesc[UR8], R24, gsb0 ;  /* 0x01e00000081879f0 */ /* 0x000fe20008000818 */
        /* <DEDUP_REMOVED lines=13> */
[----:B------:R-:W-:Y:S03]  /*1a50*/  HGMMA.64x128x16.F32 R24, gdesc[UR8], R24, gsb0 ;  /* 0x01e00000081879f0 */ /* 0x000fe60008000818 */
[----:B------:R-:W-:Y:S02]  /*1a60*/  WARPGROUP.DEPBAR.LE gsb0, 0x0 ;  /* 0x00008000000079c5 */ /* 0x000fe40000010000 */
[----:B------:R-:W-:Y:S05]  /*1a70*/  @!P2 BRA `(.L_x_22) ;  /* 0x000000040028a947 */ /* 0x000fea0003800000 */
[----:B------:R-:W-:Y:S01]  /*1a80*/  UIADD3 UR5, UR41, 0x1, URZ ;  /* 0x0000000129057890 */ /* 0x000fe2000fffe03f */
[----:B01----:R-:W-:Y:S02]  /*1a90*/  IMAD.U32 R0, RZ, RZ, UR44 ;  /* 0x0000002cff007e24 */ /* 0x003fe4000f8e00ff */
[----:B------:R-:W-:Y:S01]  /*1aa0*/  IMAD.U32 R3, RZ, RZ, UR41 ;  /* 0x00000029ff037e24 */ /* 0x000fe2000f8e00ff */
[----:B------:R-:W-:-:S04]  /*1ab0*/  UISETP.NE.AND UP0, UPT, UR5, 0x7, UPT ;  /* 0x000000070500788c */ /* 0x000fc8000bf05270 */
[----:B------:R-:W-:Y:S02]  /*1ac0*/  USEL UR6, URZ, 0x1, UP0 ;  /* 0x000000013f067887 */ /* 0x000fe40008000000 */
[----:B------:R-:W-:Y:S02]  /*1ad0*/  USEL UR5, UR5, URZ, UP0 ;  /* 0x0000003f05057287 */ /* 0x000fe40008000000 */
[----:B------:R-:W-:-:S06]  /*1ae0*/  ULOP3.LUT UR6, UR40, UR6, URZ, 0x3c, !UPT ;  /* 0x0000000628067292 */ /* 0x000fcc000f8e3c3f */
[----:B------:R-:W-:-:S07]  /*1af0*/  IMAD.U32 R7, RZ, RZ, UR6 ;  /* 0x00000006ff077e24 */ /* 0x000fce000f8e00ff */
.L_x_29:
[----:B------:R-:W-:Y:S05]  /*1b00*/  @!P0 BRA `(.L_x_23) ;  /* 0x0000000000048947 */ /* 0x000fea0003800000 */
[----:B------:R-:W-:Y:S01]  /*1b10*/  BPT.TRAP 0x1 ;  /* 0x000000040000795c */ /* 0x000fe20000300000 */
.L_x_23:
[----:B------:R-:W0:Y:S01]  /*1b20*/  S2UR UR7, SR_CgaCtaId ;  /* 0x00000000000779c3 */ /* 0x000e220000008800 */
[----:B------:R-:W-:Y:S01]  /*1b30*/  UMOV UR6, 0x400 ;  /* 0x0000040000067882 */ /* 0x000fe20000000000 */
[----:B------:R-:W-:Y:S01]  /*1b40*/  IMAD.U32 R5, RZ, RZ, UR5 ;  /* 0x00000005ff057e24 */ /* 0x000fe2000f8e00ff */
[----:B------:R-:W-:Y:S01]  /*1b50*/  SHF.L.U32 R4, R7, 0x1f, RZ ;  /* 0x0000001f07047819 */ /* 0x000fe200000006ff */
[----:B0-----:R-:W-:-:S06]  /*1b60*/  ULEA UR6, UR7, UR6, 0x18 ;  /* 0x0000000607067291 */ /* 0x001fcc000f8ec03f */
[----:B------:R-:W-:-:S04]  /*1b70*/  IMAD.U32 R6, RZ, RZ, UR6 ;  /* 0x00000006ff067e24 */ /* 0x000fc8000f8e00ff */
[----:B------:R-:W-:-:S04]  /*1b80*/  IMAD R5, R5, 0x8, R6 ;  /* 0x0000000805057824 */ /* 0x000fc800078e0206 */
[----:B------:R0:W1:Y:S01]  /*1b90*/  SYNCS.PHASECHK.TRANS64.TRYWAIT P1, [R5+URZ], R4 ;  /* 0x00000004050075a7 */ /* 0x000062000802017f */
[----:B------:R-:W-:Y:S05]  /*1ba0*/  @!P0 BRA `(.L_x_24) ;  /* 0x0000000000048947 */ /* 0x000fea0003800000 */
[----:B------:R-:W-:Y:S01]  /*1bb0*/  BPT.TRAP 0x1 ;  /* 0x000000040000795c */ /* 0x000fe20000300000 */
.L_x_24:
[----:B-1----:R-:W-:Y:S05]  /*1bc0*/  @P1 BRA `(.L_x_25) ;  /* 0x0000000000081947 */ /* 0x002fea0003800000 */
[----:B------:R-:W1:Y:S02]  /*1bd0*/  SYNCS.PHASECHK.TRANS64.TRYWAIT P1, [R5+URZ], R4 ;  /* 0x00000004050075a7 */ /* 0x000e64000802017f */
[----:B-1----:R-:W-:Y:S05]  /*1be0*/  @!P1 BRA `(.L_x_26) ;  /* 0x0000006400809947 */ /* 0x002fea0003800000 */
.L_x_25:
[----:B------:R-:W-:Y:S01]  /*1bf0*/  ULEA UR6, UR5, UR45, 0xa ;  /* 0x0000002d05067291 */ /* 0x000fe2000f8e503f */
[----:B------:R-:W-:Y:S01]  /*1c00*/  WARPGROUP.ARRIVE ;  /* 0x00000000000079c5 */ /* 0x000fe20000000000 */
[----:B------:R-:W-:Y:S01]  /*1c10*/  ULEA UR7, UR5, UR4, 0xa ;  /* 0x0000000405077291 */ /* 0x000fe2000f8e503f */
[----:B------:R-:W-:Y:S01]  /*1c20*/  UMOV UR9, 0x40000040 ;  /* 0x4000004000097882 */ /* 0x000fe20000000000 */
[----:B------:R-:W-:-:S03]  /*1c30*/  UMOV UR11, 0x40000040 ;  /* 0x40000040000b7882 */ /* 0x000fc60000000000 */
[----:B------:R-:W-:Y:S02]  /*1c40*/  UMOV UR8, UR6 ;  /* 0x0000000600087c82 */ /* 0x000fe40008000000 */
[----:B------:R-:W-:Y:S02]  /*1c50*/  UMOV UR10, UR7 ;  /* 0x00000007000a7c82 */ /* 0x000fe40008000000 */
[----:B------:R-:W-:Y:S01]  /*1c60*/  HGMMA.64x128x16.F32 R24, gdesc[UR8], R24, gsb0 ;  /* 0x01e00000081879f0 */ /* 0x000fe20008000818 */
[----:B------:R-:W-:Y:S02]  /*1c70*/  UIADD3 UR8, UR6, 0x2, URZ ;  /* 0x0000000206087890 */ /* 0x000fe4000fffe03f */
[----:B------:R-:W-:Y:S01]  /*1c80*/  UIADD3 UR10, UR7, 0x2, URZ ;  /* 0x00000002070a7890 */ /* 0x000fe2000fffe03f */
[----:B------:R-:W-:Y:S01]  /*1c90*/  UMOV UR9, 0x40000040 ;  /* 0x4000004000097882 */ /* 0x000fe20000000000 */
[----:B------:R-:W-:Y:S01]  /*1ca0*/  UMOV UR11, 0x40000040 ;  /* 0x40000040000b7882 */ /* 0x000fe20000000000 */
[----:B------:R-:W-:-:S02]  /*1cb0*/  WARPGROUP.DEPBAR.LE gsb0, 0x0 ;  /* 0x00008000000079c5 */ /* 0x000fc40000010000 */
        /* <DEDUP_REMOVED lines=18> */
[----:B------:R-:W-:Y:S01]  /*1de0*/  BPT.TRAP 0x1 ;  /* 0x000000040000795c */ /* 0x000fe20000300000 */
.L_x_27:
[----:B------:R-:W-:-:S13]  /*1df0*/  ISETP.NE.AND P1, PT, R22, RZ, PT ;  /* 0x000000ff1600720c */ /* 0x000fda0003f25270 */
[----:B01----:R-:W-:-:S04]  /*1e00*/  @P1 IMAD R4, R3, 0x8, R6 ;  /* 0x0000000803041824 */ /* 0x003fc800078e0206 */
[----:B------:R-:W-:-:S05]  /*1e10*/  @P1 VIADD R4, R4, 0x38 ;  /* 0x0000003804041836 */ /* 0x000fca0000000000 */
[----:B------:R-:W-:-:S04]  /*1e20*/  @P1 PRMT R4, R19, 0x654, R4 ;  /* 0x0000065413041816 */ /* 0x000fc80000000004 */
[----:B------:R0:W-:Y:S01]  /*1e30*/  @P1 SYNCS.ARRIVE.TRANS64.RED.A1T0 RZ, [R4+URZ], RZ ;  /* 0x000000ff04ff19a7 */ /* 0x0001e2000810043f */
[----:B------:R-:W-:-:S13]  /*1e40*/  ISETP.GT.U32.AND P1, PT, R18, 0x1, PT ;  /* 0x000000011200780c */ /* 0x000fda0003f24070 */
[----:B0-----:R-:W-:Y:S05]  /*1e50*/  @P1 BRA `(.L_x_28) ;  /* 0x0000000000041947 */ /* 0x001fea0003800000 */
[----:B------:R-:W-:Y:S01]  /*1e60*/  BPT.TRAP 0x1 ;  /* 0x000000040000795c */ /* 0x000fe20000300000 */
.L_x_28:
[----:B------:R-:W-:Y:S01]  /*1e70*/  UIADD3 UR5, UR5, 0x1, URZ ;  /* 0x0000000105057890 */ /* 0x000fe2000fffe03f */
[C---:B------:R-:W-:Y:S01]  /*1e80*/  ISETP.GT.AND P2, PT, R0.reuse, 0x1, PT ;  /* 0x000000010000780c */ /* 0x040fe20003f44270 */
[----:B------:R-:W-:Y:S02]  /*1e90*/  VIADD R3, R3, 0x1 ;  /* 0x0000000103037836 */ /* 0x000fe40000000000 */
[----:B------:R-:W-:Y:S01]  /*1ea0*/  UISETP.NE.AND UP0, UPT, UR5, 0x7, UPT ;  /* 0x000000070500788c */ /* 0x000fe2000bf05270 */
[----:B------:R-:W-:Y:S02]  /*1eb0*/  VIADD R0, R0, 0xffffffff ;  /* 0xffffffff00007836 */ /* 0x000fe40000000000 */
[C---:B------:R-:W-:Y:S01]  /*1ec0*/  ISETP.NE.AND P1, PT, R3.reuse, 0x7, PT ;  /* 0x000000070300780c */ /* 0x040fe20003f25270 */
[----:B------:R-:W-:Y:S02]  /*1ed0*/  USEL UR6, URZ, 0x1, UP0 ;  /* 0x000000013f067887 */ /* 0x000fe40008000000 */
[----:B------:R-:W-:Y:S01]  /*1ee0*/  USEL UR5, UR5, URZ, UP0 ;  /* 0x0000003f05057287 */ /* 0x000fe20008000000 */
[----:B------:R-:W-:-:S03]  /*1ef0*/  SEL R3, R3, RZ, P1 ;  /* 0x000000ff03037207 */ /* 0x000fc60000800000 */
[----:B------:R-:W-:Y:S01]  /*1f00*/  LOP3.LUT R7, R7, UR6, RZ, 0x3c, !PT ;  /* 0x0000000607077c12 */ /* 0x000fe2000f8e3cff */
[----:B------:R-:W-:Y:S07]  /*1f10*/  @P2 BRA `(.L_x_29) ;  /* 0xfffffff800f82947 */ /* 0x000fee000383ffff */
.L_x_22:
[----:B01----:R-:W0:Y:S02]  /*1f20*/  LDC R0, c[0x0][0x28c] ;  /* 0x0000a300ff007b82 */ /* 0x003e240000000800 */
[----:B0-----:R-:W-:-:S13]  /*1f30*/  ISETP.GE.AND P1, PT, R0, 0x1, PT ;  /* 0x000000010000780c */ /* 0x001fda0003f26270 */
[----:B------:R-:W-:Y:S05]  /*1f40*/  @!P1 BRA `(.L_x_30) ;  /* 0x0000000000509947 */ /* 0x000fea0003800000 */
[----:B------:R-:W-:Y:S05]  /*1f50*/  @!P0 BRA `(.L_x_31) ;  /* 0x0000000000048947 */ /* 0x000fea0003800000 */
[----:B------:R-:W-:Y:S01]  /*1f60*/  BPT.TRAP 0x1 ;  /* 0x000000040000795c */ /* 0x000fe20000300000 */
.L_x_31:
[----:B------:R-:W-:Y:S01]  /*1f70*/  ISETP.NE.AND P0, PT, R22, RZ, PT ;  /* 0x000000ff1600720c */ /* 0x000fe20003f05270 */
[----:B------:R-:W-:Y:S01]  /*1f80*/  BSSY B0, `(.L_x_32) ;  /* 0x000000e000007945 */ /* 0x000fe20003800000 */
[----:B------:R-:W-:-:S11]  /*1f90*/  ISETP.GT.U32.AND P1, PT, R18, 0x1, PT ;  /* 0x000000011200780c */ /* 0x000fd60003f24070 */
[----:B------:R-:W-:Y:S05]  /*1fa0*/  @!P0 BRA `(.L_x_33) ;  /* 0x00000000002c8947 */ /* 0x000fea0003800000 */
[----:B------:R-:W-:-:S04]  /*1fb0*/  UIADD3 UR6, UR44, UR41, URZ ;  /* 0x000000292c067290 */ /* 0x000fc8000fffe03f */
[----:B------:R-:W-:-:S04]  /*1fc0*/  UIMAD.WIDE.U32 UR4, UR6, 0x24924925, URZ ;  /* 0x24924925060478a5 */ /* 0x000fc8000f8e003f */
[----:B------:R-:W-:-:S04]  /*1fd0*/  UIADD3 UR4, UR6, -UR5, URZ ;  /* 0x8000000506047290 */ /* 0x000fc8000fffe03f */
[----:B------:R-:W-:-:S04]  /*1fe0*/  ULEA.HI UR4, UR4, UR5, URZ, 0x1f ;  /* 0x0000000504047291 */ /* 0x000fc8000f8ff83f */
[----:B------:R-:W-:-:S04]  /*1ff0*/  USHF.R.U32.HI UR4, URZ, 0x2, UR4 ;  /* 0x000000023f047899 */ /* 0x000fc80008011604 */
[----:B------:R-:W-:-:S06]  /*2000*/  UIMAD UR4, UR4, -0x7, UR6 ;  /* 0xfffffff9040478a4 */ /* 0x000fcc000f8e0206 */
[----:B------:R-:W-:-:S04]  /*2010*/  IMAD.U32 R3, RZ, RZ, UR4 ;  /* 0x00000004ff037e24 */ /* 0x000fc8000f8e00ff */
[----:B------:R-:W-:-:S04]  /*2020*/  IMAD R0, R3, 0x8, R6 ;  /* 0x0000000803007824 */ /* 0x000fc800078e0206 */
[----:B------:R-:W-:-:S05]  /*2030*/  VIADD R0, R0, 0x38 ;  /* 0x0000003800007836 */ /* 0x000fca0000000000 */
[----:B------:R-:W-:-:S04]  /*2040*/  PRMT R0, R19, 0x654, R0 ;  /* 0x0000065413007816 */ /* 0x000fc80000000000 */
[----:B------:R0:W-:Y:S03]  /*2050*/  SYNCS.ARRIVE.TRANS64.RED.A1T0 RZ, [R0+URZ], RZ ;  /* 0x000000ff00ff79a7 */ /* 0x0001e6000810043f */
.L_x_33:
[----:B------:R-:W-:Y:S05]  /*2060*/  BSYNC B0 ;  /* 0x0000000000007941 */ /* 0x000fea0003800000 */
.L_x_32:
[----:B------:R-:W-:Y:S05]  /*2070*/  @P1 BRA `(.L_x_30) ;  /* 0x0000000000041947 */ /* 0x000fea0003800000 */
[----:B------:R-:W-:Y:S01]  /*2080*/  BPT.TRAP 0x1 ;  /* 0x000000040000795c */ /* 0x000fe20000300000 */
.L_x_30:
[----:B------:R-:W-:Y:S01]  /*2090*/  UISETP.GE.U32.AND UP1, UPT, UR43, 0x7, UPT ;  /* 0x000000072b00788c */ /* 0x000fe2000bf26070 */
[----:B------:R-:W-:Y:S01]  /*20a0*/  IMAD.SHL.U32 R100, R100, 0x80, RZ ;  /* 0x0000008064647824 */ /* 0x000fe200078e00ff */
[----:B------:R-:W-:Y:S01]  /*20b0*/  UIADD3 UR41, UR43, UR41, URZ ;  /* 0x000000292b297290 */ /* 0x000fe2000fffe03f */
[----:B------:R-:W-:Y:S01]  /*20c0*/  SHF.R.S32.HI R11, RZ, 0x1f, R101 ;  /* 0x0000001fff0b7819 */ /* 0x000fe20000011465 */
[----:B------:R-:W-:Y:S01]  /*20d0*/  ULDC UR10, c[0x0][0x288] ;  /* 0x0000a200000a7ab9 */ /* 0x000fe20000000800 */
[----:B------:R-:W-:Y:S01]  /*20e0*/  IMAD.SHL.U32 R6, R103, 0x80, RZ ;  /* 0x0000008067067824 */ /* 0x000fe200078e00ff */
[C---:B------:R-:W-:Y:S01]  /*20f0*/  LOP3.LUT R8, R100.reuse, 0x6, R95, 0xf8, !PT ;  /* 0x0000000664087812 */ /* 0x040fe200078ef85f */
[----:B------:R-:W-:Y:S01]  /*2100*/  UISETP.GT.U32.AND UP0, UPT, UR41, 0x6, UPT ;  /* 0x000000062900788c */ /* 0x000fe2000bf04070 */
[----:B------:R-:W-:Y:S01]  /*2110*/  ISETP.GE.AND P0, PT, R100, UR10, PT ;  /* 0x0000000a64007c0c */ /* 0x000fe2000bf06270 */
[----:B------:R-:W-:Y:S01]  /*2120*/  ULDC.64 UR6, c[0x0][0x5d0] ;  /* 0x0001740000067ab9 */ /* 0x000fe20000000a00 */
[----:B------:R-:W-:Y:S01]  /*2130*/  ULDC UR11, c[0x0][0x284] ;  /* 0x0000a100000b7ab9 */ /* 0x000fe20000000800 */
[----:B------:R-:W-:Y:S01]  /*2140*/  @UP1 UIMAD.WIDE.U32 UR4, UR41, 0x24924925, URZ ;  /* 0x24924925290418a5 */ /* 0x000fe2000f8e003f */
[----:B------:R-:W-:Y:S01]  /*2150*/  SHF.R.S32.HI R9, RZ, 0x1f, R8 ;  /* 0x0000001fff097819 */ /* 0x000fe20000011408 */
[----:B0-----:R-:W-:Y:S01]  /*2160*/  IMAD R0, R11, UR6, RZ ;  /* 0x000000060b007c24 */ /* 0x001fe2000f8e02ff */
[----:B------:R-:W-:Y:S01]  /*2170*/  UISETP.LT.U32.AND UP0, UPT, UR43, 0x7, UP0 ;  /* 0x000000072b00788c */ /* 0x000fe20008701070 */
[----:B------:R-:W-:Y:S01]  /*2180*/  ISETP.GE.OR P0, PT, R6, UR11, P0 ;  /* 0x0000000b06007c0c */ /* 0x000fe20008706670 */
[----:B------:R-:W-:Y:S01]  /*2190*/  @UP1 UIADD3 UR4, UR41, -UR5, URZ ;  /* 0x8000000529041290 */ /* 0x000fe2000fffe03f */
[C---:B------:R-:W-:Y:S01]  /*21a0*/  IMAD R3, R101.reuse, UR7, R0 ;  /* 0x0000000765037c24 */ /* 0x040fe2000f8e0200 */
[----:B------:R-:W-:Y:S01]  /*21b0*/  ULDC.64 UR8, c[0x0][0x5c8] ;  /* 0x0001720000087ab9 */ /* 0x000fe20000000a00 */
[----:B------:R-:W-:Y:S01]  /*21c0*/  IMAD.WIDE.U32 R4, R101, UR6, R8 ;  /* 0x0000000665047c25 */ /* 0x000fe2000f8e0008 */
[----:B------:R-:W-:-:S02]  /*21d0*/  USEL UR6, URZ, 0x1, !UP0 ;  /* 0x000000013f067887 */ /* 0x000fc4000c000000 */
[----:B------:R-:W-:Y:S01]  /*21e0*/  @UP1 ULEA.HI UR4, UR4, UR5, URZ, 0x1f ;  /* 0x0000000504041291 */ /* 0x000fe2000f8ff83f */
[----:B------:R-:W-:Y:S01]  /*21f0*/  IMAD.WIDE R104, R103, 0x80, R88 ;  /* 0x0000008067687825 */ /* 0x000fe200078e0258 */
[----:B------:R-:W-:Y:S02]  /*2200*/  ULOP3.LUT UR40, UR40, UR6, URZ, 0x3c, !UPT ;  /* 0x0000000628287292 */ /* 0x000fe4000f8e3c3f */
[----:B------:R-:W-:Y:S01]  /*2210*/  @UP1 USHF.R.U32.HI UR4, URZ, 0x2, UR4 ;  /* 0x000000023f041899 */ /* 0x000fe20008011604 */
[----:B------:R-:W-:Y:S02]  /*2220*/  IMAD.IADD R5, R5, 0x1, R3 ;  /* 0x0000000105057824 */ /* 0x000fe400078e0203 */
[----:B------:R-:W-:Y:S01]  /*2230*/  IMAD R3, R105, UR8, RZ ;  /* 0x0000000869037c24 */ /* 0x000fe2000f8e02ff */
[----:B------:R-:W-:Y:S01]  /*2240*/  @UP1 ULOP3.LUT UR40, UR40, 0x1, UR4, 0x78, !UPT ;  /* 0x0000000128281892 */ /* 0x000fe2000f8e7804 */
[----:B------:R-:W-:-:S04]  /*2250*/  IMAD.WIDE.U32 R106, R104, UR8, R4 ;  /* 0x00000008686a7c25 */ /* 0x000fc8000f8e0004 */
[----:B------:R-:W-:Y:S02]  /*2260*/  IMAD R7, R104, UR9, R3 ;  /* 0x0000000968077c24 */ /* 0x000fe4000f8e0203 */
[----:B------:R-:W-:Y:S01]  /*2270*/  IMAD.MOV.U32 R0, RZ, RZ, -0x1 ;  /* 0xffffffffff007424 */ /* 0x000fe200078e00ff */
[----:B------:R-:W-:Y:S06]  /*2280*/  @P0 BRA `(.L_x_34) ;  /* 0x00000040001c0947 */ /* 0x000fec0003800000 */
[----:B-----5:R-:W-:Y:S01]  /*2290*/  FSETP.NEU.AND P0, PT, R90, RZ, PT ;  /* 0x000000ff5a00720b */ /* 0x020fe20003f0d000 */
[----:B------:R-:W-:Y:S01]  /*22a0*/  IMAD.IADD R4, R94, 0x1, -R100 ;  /* 0x000000015e047824 */ /* 0x000fe200078e0a64 */
[----:B------:R-:W-:Y:S01]  /*22b0*/  BSSY B0, `(.L_x_34) ;  /* 0x0000404000007945 */ /* 0x000fe20003800000 */
[----:B------:R-:W-:Y:S02]  /*22c0*/  IMAD.IADD R3, R99, 0x1, -R6 ;  /* 0x0000000163037824 */ /* 0x000fe400078e0a06 */
[----:B------:R-:W-:Y:S01]  /*22d0*/  IMAD.IADD R103, R107, 0x1, R7 ;  /* 0x000000016b677824 */ /* 0x000fe200078e0207 */
[----:B------:R-:W-:-:S04]  /*22e0*/  ISETP.GT.AND P2, PT, R4, RZ, PT ;  /* 0x000000ff0400720c */ /* 0x000fc80003f44270 */
[----:B------:R-:W-:-:S03]  /*22f0*/  ISETP.GT.AND P1, PT, R3, RZ, P2 ;  /* 0x000000ff0300720c */ /* 0x000fc60001724270 */
[----:B------:R-:W-:Y:S10]  /*2300*/  @!P0 BRA `(.L_x_35) ;  /* 0x0000002c00288947 */ /* 0x000ff40003800000 */
[----:B------:R-:W0:Y:S01]  /*2310*/  LDC.64 R110, c[0x0][0x5b8] ;  /* 0x00016e00ff6e7b82 */ /* 0x000e220000000a00 */
[----:B------:R-:W-:-:S07]  /*2320*/  ULDC.64 UR4, c[0x0][0x5c0] ;  /* 0x0001700000047ab9 */ /* 0x000fce0000000a00 */
[----:B------:R-:W1:Y:S08]  /*2330*/  LDC.64 R112, c[0x0][0x5b0] ;  /* 0x00016c00ff707b82 */ /* 0x000e700000000a00 */
[----:B------:R-:W2:Y:S01]  /*2340*/  LDC.64 R114, c[0x0][0x5a8] ;  /* 0x00016a00ff727b82 */ /* 0x000ea20000000a00 */
[-C--:B0-----:R-:W-:Y:S02]  /*2350*/  IMAD R6, R11, R110.reuse, RZ ;  /* 0x0000006e0b067224 */ /* 0x081fe400078e02ff */
[----:B------:R-:W-:-:S04]  /*2360*/  IMAD.WIDE.U32 R108, R101, R110, R8 ;  /* 0x0000006e656c7225 */ /* 0x000fc800078e0008 */
[----:B------:R-:W-:Y:S02]  /*2370*/  IMAD R107, R101, R111, R6 ;  /* 0x0000006f656b7224 */ /* 0x000fe400078e0206 */
[-C--:B-1----:R-:W-:Y:S02]  /*2380*/  IMAD R5, R105, R112.reuse, RZ ;  /* 0x0000007069057224 */ /* 0x082fe400078e02ff */
[----:B------:R-:W-:Y:S02]  /*2390*/  IMAD.IADD R13, R109, 0x1, R107 ;  /* 0x000000016d0d7824 */ /* 0x000fe400078e026b */
[----:B------:R-:W-:Y:S02]  /*23a0*/  IMAD.MOV.U32 R12, RZ, RZ, R108 ;  /* 0x000000ffff0c7224 */ /* 0x000fe400078e006c */
[C---:B------:R-:W-:Y:S02]  /*23b0*/  IMAD R111, R104.reuse, R113, R5 ;  /* 0x00000071686f7224 */ /* 0x040fe400078e0205 */
[----:B------:R-:W-:-:S04]  /*23c0*/  IMAD.WIDE.U32 R6, R104, R112, R12 ;  /* 0x0000007068067225 */ /* 0x000fc800078e000c */
[----:B------:R-:W-:Y:S01]  /*23d0*/  IMAD.IADD R5, R7, 0x1, R111 ;  /* 0x0000000107057824 */ /* 0x000fe200078e026f */
[----:B--2---:R-:W-:-:S04]  /*23e0*/  LEA R14, P0, R6, R114, 0x1 ;  /* 0x00000072060e7211 */ /* 0x004fc800078008ff */
[----:B------:R-:W-:-:S05]  /*23f0*/  LEA.HI.X R15, R6, R115, R5, 0x1, P0 ;  /* 0x00000073060f7211 */ /* 0x000fca00000f0c05 */
[----:B------:R0:W2:Y:S01]  /*2400*/  @P1 LDG.E.LTC128B.U16 R5, desc[UR38][R14.64] ;  /* 0x000000260e051981 */ /* 0x0000a2000c1e1520 */
[----:B------:R-:W-:Y:S01]  /*2410*/  LEA R10, P0, R106, UR4, 0x1 ;  /* 0x000000046a0a7c11 */ /* 0x000fe2000f8008ff */
[----:B------:R-:W-:Y:S01]  /*2420*/  IMAD.WIDE.U32 R6, R104, R112, R8 ;  /* 0x0000007068067225 */ /* 0x000fe200078e0008 */
[----:B------:R-:W-:Y:S03]  /*2430*/  BSSY B1, `(.L_x_36) ;  /* 0x0000012000017945 */ /* 0x000fe60003800000 */
[----:B------:R-:W-:Y:S02]  /*2440*/  IMAD.IADD R7, R111, 0x1, R7 ;  /* 0x000000016f077824 */ /* 0x000fe400078e0207 */
[----:B------:R-:W-:Y:S01]  /*2450*/  IMAD.WIDE.U32 R20, R101, R110, R6 ;  /* 0x0000006e65147225 */ /* 0x000fe200078e0006 */
[----:B0-----:R-:W-:-:S03]  /*2460*/  SHF.L.U64.HI R15, R112, 0x3, R113 ;  /* 0x00000003700f7819 */ /* 0x001fc60000010271 */
[----:B------:R-:W-:Y:S01]  /*2470*/  IMAD.IADD R7, R107, 0x1, R21 ;  /* 0x000000016b077824 */ /* 0x000fe200078e0215 */
[----:B------:R-:W-:Y:S01]  /*2480*/  LEA R6, P4, R20, R114, 0x1 ;  /* 0x0000007214067211 */ /* 0x000fe200078808ff */
[----:B------:R-:W-:-:S03]  /*2490*/  IMAD.SHL.U32 R14, R112, 0x8, RZ ;  /* 0x00000008700e7824 */ /* 0x000fc600078e00ff */
[----:B------:R-:W-:Y:S01]  /*24a0*/  LEA.HI.X R7, R20, R115, R7, 0x1, P4 ;  /* 0x0000007314077211 */ /* 0x000fe200020f0c07 */
[----:B--2---:R-:W-:-:S05]  /*24b0*/  HADD2.F32 R11, -RZ, R5.H0_H0 ;  /* 0x20000005ff0b7230 */ /* 0x004fca0000004100 */
[----:B------:R-:W-:-:S04]  /*24c0*/  FMUL R11, R11, R90 ;  /* 0x0000005a0b0b7220 */ /* 0x000fc80000400000 */
[----:B------:R-:W-:Y:S01]  /*24d0*/  FFMA R24, R24, R23, R11 ;  /* 0x0000001718187223 */ /* 0x000fe2000000000b */
[----:B------:R-:W-:Y:S02]  /*24e0*/  LEA.HI.X R11, R106, UR5, R103, 0x1, P0 ;  /* 0x000000056a0b7c11 */ /* 0x000fe400080f0c67 */
[----:B------:R-:W-:Y:S02]  /*24f0*/  ISETP.GT.AND P0, PT, R4, 0x1, PT ;  /* 0x000000010400780c */ /* 0x000fe40003f04270 */
[----:B------:R-:W-:Y:S02]  /*2500*/  F2FP.F16.F32.PACK_AB R24, RZ, R24 ;  /* 0x00000018ff18723e */ /* 0x000fe400000000ff */
[----:B------:R-:W-:-:S03]  /*2510*/  ISETP.GT.AND P3, PT, R3, RZ, P0 ;  /* 0x000000ff0300720c */ /* 0x000fc60000764270 */
[----:B------:R0:W-:Y:S10]  /*2520*/  @P1 STG.E.U16 desc[UR38][R10.64], R24 ;  /* 0x000000180a001986 */ /* 0x0001f4000c101526 */
[----:B------:R-:W-:Y:S05]  /*2530*/  @!P3 BRA `(.L_x_37) ;  /* 0x000000000004b947 */ /* 0x000fea0003800000 */
[----:B------:R1:W5:Y:S02]  /*2540*/  LDG.E.LTC128B.U16 R5, desc[UR38][R6.64+0x2] ;  /* 0x0000022606057981 */ /* 0x000364000c1e1520 */
.L_x_37:
[----:B------:R-:W-:Y:S05]  /*2550*/  BSYNC B1 ;  /* 0x0000000000017941 */ /* 0x000fea0003800000 */
.L_x_36:
[----:B-----5:R-:W-:Y:S01]  /*2560*/  HADD2.F32 R103, -RZ, R5.H0_H0 ;  /* 0x20000005ff677230 */ /* 0x020fe20000004100 */
[----:B------:R-:W-:Y:S01]  /*2570*/  ISETP.GT.AND P2, PT, R3, 0x8, P2 ;  /* 0x000000080300780c */ /* 0x000fe20001744270 */
[----:B------:R-:W-:Y:S01]  /*2580*/  IMAD.WIDE.U32 R20, R104, R112, R14 ;  /* 0x0000007068147225 */ /* 0x000fe200078e000e */
[----:B0-----:R-:W-:-:S03]  /*2590*/  PRMT R24, R5, 0x7610, R24 ;  /* 0x0000761005187816 */ /* 0x001fc60000000018 */
[----:B------:R-:W-:Y:S01]  /*25a0*/  FMUL R12, R103, R90 ;  /* 0x0000005a670c7220 */ /* 0x000fe20000400000 */
[----:B------:R-:W-:Y:S01]  /*25b0*/  IMAD.IADD R111, R111, 0x1, R21 ;  /* 0x000000016f6f7824 */ /* 0x000fe200078e0215 */
[----:B------:R-:W-:Y:S02]  /*25c0*/  IADD3 R108, P1, R108, R20, RZ ;  /* 0x000000146c6c7210 */ /* 0x000fe40007f3e0ff */
[----:B------:R-:W-:-:S03]  /*25d0*/  FFMA R12, R25, R23, R12 ;  /* 0x00000017190c7223 */ /* 0x000fc6000000000c */
[----:B------:R-:W-:Y:S01]  /*25e0*/  IMAD.X R13, R111, 0x1, R13, P1 ;  /* 0x000000016f0d7824 */ /* 0x000fe200008e060d */
[C---:B------:R-:W-:Y:S02]  /*25f0*/  LEA R14, P1, R108.reuse, R114, 0x1 ;  /* 0x000000726c0e7211 */ /* 0x040fe400078208ff */
[----:B------:R-:W-:Y:S02]  /*2600*/  F2FP.F16.F32.PACK_AB R12, RZ, R12 ;  /* 0x0000000cff0c723e */ /* 0x000fe400000000ff */
[----:B------:R-:W-:Y:S02]  /*2610*/  LEA.HI.X R15, R108, R115, R13, 0x1, P1 ;  /* 0x000000736c0f7211 */ /* 0x000fe400008f0c0d */
[----:B------:R-:W-:-:S05]  /*2620*/  PRMT R21, R12, 0x7610, R21 ;  /* 0x000076100c157816 */ /* 0x000fca0000000015 */
[----:B------:R0:W-:Y:S04]  /*2630*/  @P3 STG.E.U16 desc[UR38][R10.64+0x2], R21 ;  /* 0x000002150a003986 */ /* 0x0001e8000c101526 */
[----:B------:R-:W2:Y:S01]  /*2640*/  @P2 LDG.E.LTC128B.U16 R24, desc[UR38][R14.64] ;  /* 0x000000260e182981 */ /* 0x000ea2000c1e1520 */
[----:B------:R-:W-:Y:S01]  /*2650*/  IADD3 R20, P1, R8, R20, RZ ;  /* 0x0000001408147210 */ /* 0x000fe20007f3e0ff */
[----:B------:R-:W-:Y:S01]  /*2660*/  BSSY B1, `(.L_x_38) ;  /* 0x0000011000017945 */ /* 0x000fe20003800000 */
[----:B------:R-:W-:Y:S02]  /*2670*/  SHF.L.U64.HI R13, R91, 0x1, R92 ;  /* 0x000000015b0d7819 */ /* 0x000fe4000001025c */
[----:B------:R-:W-:Y:S01]  /*2680*/  ISETP.GT.AND P0, PT, R3, 0x8, P0 ;  /* 0x000000080300780c */ /* 0x000fe20000704270 */
[----:B0-----:R-:W-:Y:S01]  /*2690*/  IMAD.X R21, R9, 0x1, R111, P1 ;  /* 0x0000000109157824 */ /* 0x001fe200008e066f */
[----:B------:R-:W-:Y:S01]  /*26a0*/  LEA R12, P1, R91, R10, 0x1 ;  /* 0x0000000a5b0c7211 */ /* 0x000fe200078208ff */
[----:B------:R-:W-:-:S04]  /*26b0*/  IMAD.WIDE.U32 R20, R101, R110, R20 ;  /* 0x0000006e65147225 */ /* 0x000fc800078e0014 */
[----:B------:R-:W-:Y:S01]  /*26c0*/  IMAD.X R13, R13, 0x1, R11, P1 ;  /* 0x000000010d0d7824 */ /* 0x000fe200008e060b */
[----:B------:R-:W-:Y:S01]  /*26d0*/  LEA R8, P3, R20, R114, 0x1 ;  /* 0x0000007214087211 */ /* 0x000fe200078608ff */
[----:B------:R-:W-:-:S05]  /*26e0*/  IMAD.IADD R9, R107, 0x1, R21 ;  /* 0x000000016b097824 */ /* 0x000fca00078e0215 */
[----:B------:R-:W-:Y:S01]  /*26f0*/  LEA.HI.X R9, R20, R115, R9, 0x1, P3 ;  /* 0x0000007314097211 */ /* 0x000fe200018f0c09 */
[----:B--2---:R-:W-:-:S05]  /*2700*/  HADD2.F32 R5, -RZ, R24.H0_H0 ;  /* 0x20000018ff057230 */ /* 0x004fca0000004100 */
[----:B------:R-:W-:-:S04]  /*2710*/  FMUL R5, R5, R90 ;  /* 0x0000005a05057220 */ /* 0x000fc80000400000 */
[----:B------:R-:W-:-:S05]  /*2720*/  FFMA R5, R26, R23, R5 ;  /* 0x000000171a057223 */ /* 0x000fca0000000005 */
[----:B------:R-:W-:-:S05]  /*2730*/  F2FP.F16.F32.PACK_AB R5, RZ, R5 ;  /* 0x00000005ff05723e */ /* 0x000fca00000000ff */
[----:B------:R0:W-:Y:S01]  /*2740*/  @P2 STG.E.U16 desc[UR38][R12.64], R5 ;  /* 0x000000050c002986 */ /* 0x0001e2000c101526 */
[----:B------:R-:W-:Y:S05]  /*2750*/  @!P0 BRA `(.L_x_39) ;  /* 0x0000000000048947 */ /* 0x000fea0003800000 */
[----:B------:R2:W5:Y:S02]  /*2760*/  LDG.E.LTC128B.U16 R24, desc[UR38][R8.64+0x2] ;  /* 0x0000022608187981 */ /* 0x000564000c1e1520 */
.L_x_39:
[----:B------:R-:W-:Y:S05]  /*2770*/  BSYNC B1 ;  /* 0x0000000000017941 */ /* 0x000fea0003800000 */
.L_x_38:
[----:B0----5:R-:W-:Y:S01]  /*2780*/  HADD2.F32 R5, -RZ, R24.H0_H0 ;  /* 0x20000018ff057230 */ /* 0x021fe20000004100 */
[----:B------:R-:W-:Y:S01]  /*2790*/  ISETP.GT.AND P1, PT, R4, 0x8, PT ;  /* 0x000000080400780c */ /* 0x000fe20003f24270 */
[----:B------:R-:W-:Y:S03]  /*27a0*/  BSSY B1, `(.L_x_40) ;  /* 0x0000008000017945 */ /* 0x000fe60003800000 */
[----:B------:R-:W-:Y:S01]  /*27b0*/  FMUL R14, R5, R90 ;  /* 0x0000005a050e7220 */ /* 0x000fe20000400000 */
[----:B------:R-:W-:-:S03]  /*27c0*/  ISETP.GT.AND P2, PT, R3, RZ, P1 ;  /* 0x000000ff0300720c */ /* 0x000fc60000f44270 */
[----:B------:R-:W-:-:S05]  /*27d0*/  FFMA R14, R27, R23, R14 ;  /* 0x000000171b0e7223 */ /* 0x000fca000000000e */
[----:B------:R-:W-:-:S05]  /*27e0*/  F2FP.F16.F32.PACK_AB R14, RZ, R14 ;  /* 0x0000000eff0e723e */ /* 0x000fca00000000ff */
[----:B------:R0:W-:Y:S01]  /*27f0*/  @P0 STG.E.U16 desc[UR38][R12.64+0x2], R14 ;  /* 0x0000020e0c000986 */ /* 0x0001e2000c101526 */
[----:B------:R-:W-:Y:S05]  /*2800*/  @!P2 BRA `(.L_x_41) ;  /* 0x000000000004a947 */ /* 0x000fea0003800000 */
[----:B------:R3:W5:Y:S02]  /*2810*/  LDG.E.LTC128B.U16 R24, desc[UR38][R6.64+0x10] ;  /* 0x0000102606187981 */ /* 0x000764000c1e1520 */
.L_x_41:
[----:B------:R-:W-:Y:S05]  /*2820*/  BSYNC B1 ;  /* 0x0000000000017941 */ /* 0x000fea0003800000 */
.L_x_40:
[----:B-----5:R-:W-:Y:S01]  /*2830*/  HADD2.F32 R5, -RZ, R24.H0_H0 ;  /* 0x20000018ff057230 */ /* 0x020fe20000004100 */
        /* <DEDUP_REMOVED lines=9> */
.L_x_43:
[----:B------:R-:W-:Y:S05]  /*28d0*/  BSYNC B1 ;  /* 0x0000000000017941 */ /* 0x000fea0003800000 */
.L_x_42:
[----:B----45:R-:W-:Y:S01]  /*28e0*/  HADD2.F32 R5, -RZ, R24.H0_H0 ;  /* 0x20000018ff057230 */ /* 0x030fe20000004100 */
[----:B------:R-:W-:Y:S01]  /*28f0*/  ISETP.GT.AND P1, PT, R3, 0x8, P1 ;  /* 0x000000080300780c */ /* 0x000fe20000f24270 */
[----:B------:R-:W-:Y:S03]  /*2900*/  BSSY B1, `(.L_x_44) ;  /* 0x0000007000017945 */ /* 0x000fe60003800000 */
[----:B0-----:R-:W-:-:S04]  /*2910*/  FMUL R14, R5, R90 ;  /* 0x0000005a050e7220 */ /* 0x001fc80000400000 */
[----:B------:R-:W-:-:S05]  /*2920*/  FFMA R14, R29, R23, R14 ;  /* 0x000000171d0e7223 */ /* 0x000fca000000000e */
[----:B------:R-:W-:-:S05]  /*2930*/  F2FP.F16.F32.PACK_AB R14, RZ, R14 ;  /* 0x0000000eff0e723e */ /* 0x000fca00000000ff */
[----:B------:R0:W-:Y:S01]  /*2940*/  @P3 STG.E.U16 desc[UR38][R10.64+0x12], R14 ;  /* 0x0000120e0a003986 */ /* 0x0001e2000c101526 */
[----:B------:R-:W-:Y:S05]  /*2950*/  @!P1 BRA `(.L_x_45) ;  /* 0x0000000000049947 */ /* 0x000fea0003800000 */
[----:B------:R4:W5:Y:S02]  /*2960*/  LDG.E.LTC128B.U16 R24, desc[UR38][R8.64+0x10] ;  /* 0x0000102608187981 */ /* 0x000964000c1e1520 */
.L_x_45:
[----:B------:R-:W-:Y:S05]  /*2970*/  BSYNC B1 ;  /* 0x0000000000017941 */ /* 0x000fea0003800000 */
.L_x_44:
[----:B-----5:R-:W-:Y:S01]  /*2980*/  HADD2.F32 R5, -RZ, R24.H0_H0 ;  /* 0x20000018ff057230 */ /* 0x020fe20000004100 */
[----:B------:R-:W-:Y:S01]  /*2990*/  ISETP.GT.AND P0, PT, R3, 0x8, P0 ;  /* 0x000000080300780c */ /* 0x000fe20000704270 */
[----:B------:R-:W-:Y:S03]  /*29a0*/  BSSY B1, `(.L_x_46) ;  /* 0x0000007000017945 */ /* 0x000fe60003800000 */
[----:B------:R-:W-:-:S04]  /*29b0*/  FMUL R5, R5, R90 ;  /* 0x0000005a05057220 */ /* 0x000fc80000400000 */
[----:B------:R-:W-:-:S05]  /*29c0*/  FFMA R5, R30, R23, R5 ;  /* 0x000000171e057223 */ /* 0x000fca0000000005 */
[----:B------:R-:W-:-:S05]  /*29d0*/  F2FP.F16.F32.PACK_AB R5, RZ, R5 ;  /* 0x00000005ff05723e */ /* 0x000fca00000000ff */
[----:B------:R0:W-:Y:S01]  /*29e0*/  @P1 STG.E.U16 desc[UR38][R12.64+0x10], R5 ;  /* 0x000010050c001986 */ /* 0x0001e2000c101526 */
[----:B------:R-:W-:Y:S05]  /*29f0*/  @!P0 BRA `(.L_x_47) ;  /* 0x0000000000048947 */ /* 0x000fea0003800000 */
[----:B------:R0:W5:Y:S02]  /*2a00*/  LDG.E.LTC128B.U16 R24, desc[UR38][R8.64+0x12] ;  /* 0x0000122608187981 */ /* 0x000164000c1e1520 */
.L_x_47:
[----:B------:R-:W-:Y:S05]  /*2a10*/  BSYNC B1 ;  /* 0x0000000000017941 */ /* 0x000fea0003800000 */
.L_x_46:
        /* <DEDUP_REMOVED lines=10> */
.L_x_49:
[----:B------:R-:W-:Y:S05]  /*2ac0*/  BSYNC B1 ;  /* 0x0000000000017941 */ /* 0x000fea0003800000 */
.L_x_48:
        /* <DEDUP_REMOVED lines=10> */
.L_x_51:
[----:B------:R-:W-:Y:S05]  /*2b70*/  BSYNC B1 ;  /* 0x0000000000017941 */ /* 0x000fea0003800000 */
.L_x_50:
[----:B0----5:R-:W-:Y:S01]  /*2b80*/  HADD2.F32 R5, -RZ, R24.H0_H0 ;  /* 0x20000018ff057230 */ /* 0x021fe20000004100 */
        /* <DEDUP_REMOVED lines=8> */
.L_x_53:
[----:B------:R-:W-:Y:S05]  /*2c10*/  BSYNC B1 ;  /* 0x0000000000017941 */ /* 0x000fea0003800000 */
.L_x_52:
        /* <DEDUP_REMOVED lines=9> */
.L_x_55:
[----:B------:R-:W-:Y:S05]  /*2cb0*/  BSYNC B1 ;  /* 0x0000000000017941 */ /* 0x000fea0003800000 */
.L_x_54:
        /* <DEDUP_REMOVED lines=10> */
.L_x_57:
[----:B------:R-:W-:Y:S05]  /*2d60*/  BSYNC B1 ;  /* 0x0000000000017941 */ /* 0x000fea0003800000 */
.L_x_56:
        /* <DEDUP_REMOVED lines=10> */
.L_x_59:
[----:B------:R-:W-:Y:S05]  /*2e10*/  BSYNC B1 ;  /* 0x0000000000017941 */ /* 0x000fea0003800000 */
.L_x_58:
        /* <DEDUP_REMOVED lines=9> */
.L_x_61:
[----:B------:R-:W-:Y:S05]  /*2eb0*/  BSYNC B1 ;  /* 0x0000000000017941 */ /* 0x000fea0003800000 */
.L_x_60:
        /* <DEDUP_REMOVED lines=9> */
.L_x_63:
[----:B------:R-:W-:Y:S05]  /*2f50*/  BSYNC B1 ;  /* 0x0000000000017941 */ /* 0x000fea0003800000 */
.L_x_62:
        /* <DEDUP_REMOVED lines=10> */
.L_x_65:
[----:B------:R-:W-:Y:S05]  /*3000*/  BSYNC B1 ;  /* 0x0000000000017941 */ /* 0x000fea0003800000 */
.L_x_64:
        /* <DEDUP_REMOVED lines=10> */
.L_x_67:
[----:B------:R-:W-:Y:S05]  /*30b0*/  BSYNC B1 ;  /* 0x0000000000017941 */ /* 0x000fea0003800000 */
.L_x_66:
        /* <DEDUP_REMOVED lines=9> */
.L_x_69:
[----:B------:R-:W-:Y:S05]  /*3150*/  BSYNC B1 ;  /* 0x0000000000017941 */ /* 0x000fea0003800000 */
.L_x_68:
        /* <DEDUP_REMOVED lines=9> */
.L_x_71:
[----:B------:R-:W-:Y:S05]  /*31f0*/  BSYNC B1 ;  /* 0x0000000000017941 */ /* 0x000fea0003800000 */
.L_x_70:
        /* <DEDUP_REMOVED lines=10> */
.L_x_73:
[----:B------:R-:W-:Y:S05]  /*32a0*/  BSYNC B1 ;  /* 0x0000000000017941 */ /* 0x000fea0003800000 */
.L_x_72:
        /* <DEDUP_REMOVED lines=10> */
.L_x_75:
[----:B------:R-:W-:Y:S05]  /*3350*/  BSYNC B1 ;  /* 0x0000000000017941 */ /* 0x000fea0003800000 */
.L_x_74:
        /* <DEDUP_REMOVED lines=9> */
.L_x_77:
[----:B------:R-:W-:Y:S05]  /*33f0*/  BSYNC B1 ;  /* 0x0000000000017941 */ /* 0x000fea0003800000 */
.L_x_76:
        /* <DEDUP_REMOVED lines=9> */
.L_x_79:
[----:B------:R-:W-:Y:S05]  /*3490*/  BSYNC B1 ;  /* 0x0000000000017941 */ /* 0x000fea0003800000 */
.L_x_78:
        /* <DEDUP_REMOVED lines=10> */
.L_x_81:
[----:B------:R-:W-:Y:S05]  /*3540*/  BSYNC B1 ;  /* 0x0000000000017941 */ /* 0x000fea0003800000 */
.L_x_80:
        /* <DEDUP_REMOVED lines=10> */
.L_x_83:
[----:B------:R-:W-:Y:S05]  /*35f0*/  BSYNC B1 ;  /* 0x0000000000017941 */ /* 0x000fea0003800000 */
.L_x_82:
        /* <DEDUP_REMOVED lines=9> */
.L_x_85:
[----:B------:R-:W-:Y:S05]  /*3690*/  BSYNC B1 ;  /* 0x0000000000017941 */ /* 0x000fea0003800000 */
.L_x_84:
        /* <DEDUP_REMOVED lines=9> */
.L_x_87:
[----:B------:R-:W-:Y:S05]  /*3730*/  BSYNC B1 ;  /* 0x0000000000017941 */ /* 0x000fea0003800000 */
.L_x_86:
        /* <DEDUP_REMOVED lines=10> */
.L_x_89:
[----:B------:R-:W-:Y:S05]  /*37e0*/  BSYNC B1 ;  /* 0x0000000000017941 */ /* 0x000fea0003800000 */
.L_x_88:
        /* <DEDUP_REMOVED lines=10> */
.L_x_91:
[----:B------:R-:W-:Y:S05]  /*3890*/  BSYNC B1 ;  /* 0x0000000000017941 */ /* 0x000fea0003800000 */
.L_x_90:
        /* <DEDUP_REMOVED lines=9> */
.L_x_93:
[----:B------:R-:W-:Y:S05]  /*3930*/  BSYNC B1 ;  /* 0x0000000000017941 */ /* 0x000fea0003800000 */
.L_x_92:
        /* <DEDUP_REMOVED lines=9> */
.L_x_95:
[----:B------:R-:W-:Y:S05]  /*39d0*/  BSYNC B1 ;  /* 0x0000000000017941 */ /* 0x000fea0003800000 */
.L_x_94:
        /* <DEDUP_REMOVED lines=10> */
.L_x_97:
[----:B------:R-:W-:Y:S05]  /*3a80*/  BSYNC B1 ;  /* 0x0000000000017941 */ /* 0x000fea0003800000 */
.L_x_96:
        /* <DEDUP_REMOVED lines=10> */
.L_x_99:
[----:B------:R-:W-:Y:S05]  /*3b30*/  BSYNC B1 ;  /* 0x0000000000017941 */ /* 0x000fea0003800000 */
.L_x_98:
        /* <DEDUP_REMOVED lines=9> */
.L_x_101:
[----:B------:R-:W-:Y:S05]  /*3bd0*/  BSYNC B1 ;  /* 0x0000000000017941 */ /* 0x000fea0003800000 */
.L_x_100:
        /* <DEDUP_REMOVED lines=9> */
.L_x_103:
[----:B------:R-:W-:Y:S05]  /*3c70*/  BSYNC B1 ;  /* 0x0000000000017941 */ /* 0x000fea0003800000 */
.L_x_102:
        /* <DEDUP_REMOVED lines=10> */
.L_x_105:
[----:B------:R-:W-:Y:S05]  /*3d20*/  BSYNC B1 ;  /* 0x0000000000017941 */ /* 0x000fea0003800000 */
.L_x_104:
        /* <DEDUP_REMOVED lines=10> */
.L_x_107:
[----:B------:R-:W-:Y:S05]  /*3dd0*/  BSYNC B1 ;  /* 0x0000000000017941 */ /* 0x000fea0003800000 */
.L_x_106:
        /* <DEDUP_REMOVED lines=9> */
.L_x_109:
[----:B------:R-:W-:Y:S05]  /*3e70*/  BSYNC B1 ;  /* 0x0000000000017941 */ /* 0x000fea0003800000 */
.L_x_108:
        /* <DEDUP_REMOVED lines=9> */
.L_x_111:
[----:B------:R-:W-:Y:S05]  /*3f10*/  BSYNC B1 ;  /* 0x0000000000017941 */ /* 0x000fea0003800000 */
.L_x_110:
        /* <DEDUP_REMOVED lines=10> */
.L_x_113:
[----:B------:R-:W-:Y:S05]  /*3fc0*/  BSYNC B1 ;  /* 0x0000000000017941 */ /* 0x000fea0003800000 */
.L_x_112:
        /* <DEDUP_REMOVED lines=10> */
.L_x_115:
[----:B------:R-:W-:Y:S05]  /*4070*/  BSYNC B1 ;  /* 0x0000000000017941 */ /* 0x000fea0003800000 */
.L_x_114:
        /* <DEDUP_REMOVED lines=9> */
.L_x_117:
[----:B------:R-:W-:Y:S05]  /*4110*/  BSYNC B1 ;  /* 0x0000000000017941 */ /* 0x000fea0003800000 */
.L_x_116:
        /* <DEDUP_REMOVED lines=9> */
.L_x_119:
[----:B------:R-:W-:Y:S05]  /*41b0*/  BSYNC B1 ;  /* 0x0000000000017941 */ /* 0x000fea0003800000 */
.L_x_118:
        /* <DEDUP_REMOVED lines=10> */
.L_x_121:
[----:B------:R-:W-:Y:S05]  /*4260*/  BSYNC B1 ;  /* 0x0000000000017941 */ /* 0x000fea0003800000 */
.L_x_120:
        /* <DEDUP_REMOVED lines=10> */
.L_x_123:
[----:B------:R-:W-:Y:S05]  /*4310*/  BSYNC B1 ;  /* 0x0000000000017941 */ /* 0x000fea0003800000 */
.L_x_122:
        /* <DEDUP_REMOVED lines=9> */
.L_x_125:
[----:B------:R-:W-:Y:S05]  /*43b0*/  BSYNC B1 ;  /* 0x0000000000017941 */ /* 0x000fea0003800000 */
.L_x_124:
        /* <DEDUP_REMOVED lines=9> */
.L_x_127:
[----:B------:R-:W-:Y:S05]  /*4450*/  BSYNC B1 ;  /* 0x0000000000017941 */ /* 0x000fea0003800000 */
.L_x_126:
        /* <DEDUP_REMOVED lines=10> */
.L_x_129:
[----:B------:R-:W-:Y:S05]  /*4500*/  BSYNC B1 ;  /* 0x0000000000017941 */ /* 0x000fea0003800000 */
.L_x_128:
        /* <DEDUP_REMOVED lines=10> */
.L_x_131:
[----:B------:R-:W-:Y:S05]  /*45b0*/  BSYNC B1 ;  /* 0x0000000000017941 */ /* 0x000fea0003800000 */
.L_x_130:
        /* <DEDUP_REMOVED lines=9> */
.L_x_133:
[----:B------:R-:W-:Y:S05]  /*4650*/  BSYNC B1 ;  /* 0x0000000000017941 */ /* 0x000fea0003800000 */
.L_x_132:
        /* <DEDUP_REMOVED lines=9> */
.L_x_135:
[----:B------:R-:W-:Y:S05]  /*46f0*/  BSYNC B1 ;  /* 0x0000000000017941 */ /* 0x000fea0003800000 */
.L_x_134:
        /* <DEDUP_REMOVED lines=10> */
.L_x_137:
[----:B------:R-:W-:Y:S05]  /*47a0*/  BSYNC B1 ;  /* 0x0000000000017941 */ /* 0x000fea0003800000 */
.L_x_136:
        /* <DEDUP_REMOVED lines=10> */
.L_x_139:
[----:B------:R-:W-:Y:S05]  /*4850*/  BSYNC B1 ;  /* 0x0000000000017941 */ /* 0x000fea0003800000 */
.L_x_138:
        /* <DEDUP_REMOVED lines=9> */
.L_x_141:
[----:B------:R-:W-:Y:S05]  /*48f0*/  BSYNC B1 ;  /* 0x0000000000017941 */ /* 0x000fea0003800000 */
.L_x_140:
        /* <DEDUP_REMOVED lines=9> */
.L_x_143:
[----:B------:R-:W-:Y:S05]  /*4990*/  BSYNC B1 ;  /* 0x0000000000017941 */ /* 0x000fea0003800000 */
.L_x_142:
        /* <DEDUP_REMOVED lines=10> */
.L_x_145:
[----:B------:R-:W-:Y:S05]  /*4a40*/  BSYNC B1 ;  /* 0x0000000000017941 */ /* 0x000fea0003800000 */
.L_x_144:
        /* <DEDUP_REMOVED lines=10> */
.L_x_147:
[----:B------:R-:W-:Y:S05]  /*4af0*/  BSYNC B1 ;  /* 0x0000000000017941 */ /* 0x000fea0003800000 */
.L_x_146:
        /* <DEDUP_REMOVED lines=9> */
.L_x_149:
[----:B------:R-:W-:Y:S05]  /*4b90*/  BSYNC B1 ;  /* 0x0000000000017941 */ /* 0x000fea0003800000 */
.L_x_148:
        /* <DEDUP_REMOVED lines=9> */
.L_x_151:
[----:B------:R-:W-:Y:S05]  /*4c30*/  BSYNC B1 ;  /* 0x0000000000017941 */ /* 0x000fea0003800000 */
.L_x_150:
        /* <DEDUP_REMOVED lines=10> */
.L_x_153:
[----:B------:R-:W-:Y:S05]  /*4ce0*/  BSYNC B1 ;  /* 0x0000000000017941 */ /* 0x000fea0003800000 */
.L_x_152:
[----:B-----5:R-:W-:Y:S01]  /*4cf0*/  HADD2.F32 R5, -RZ, R24.H0_H0 ;  /* 0x20000018ff057230 */ /* 0x020fe20000004100 */
[----:B------:R-:W-:Y:S01]  /*4d00*/  ISETP.GT.AND P0, PT, R4, 0x79, PT ;  /* 0x000000790400780c */ /* 0x000fe20003f04270 */
[----:B------:R-:W-:Y:S01]  /*4d10*/  @P2 IMAD.MOV.U32 R4, RZ, RZ, R10 ;  /* 0x000000ffff042224 */ /* 0x000fe200078e000a */
[----:B------:R-:W-:Y:S02]  /*4d20*/  BSSY B1, `(.L_x_154) ;  /* 0x000000a000017945 */ /* 0x000fe40003800000 */
[----:B------:R-:W-:Y:S01]  /*4d30*/  FMUL R5, R5, R90 ;  /* 0x0000005a05057220 */ /* 0x000fe20000400000 */
[----:B------:R-:W-:-:S03]  /*4d40*/  ISETP.GT.AND P3, PT, R3, RZ, P0 ;  /* 0x000000ff0300720c */ /* 0x000fc60000764270 */
[----:B------:R-:W-:-:S05]  /*4d50*/  FFMA R5, R84, R23, R5 ;  /* 0x0000001754057223 */ /* 0x000fca0000000005 */
[----:B------:R-:W-:-:S04]  /*4d60*/  F2FP.F16.F32.PACK_AB R5, RZ, R5 ;  /* 0x00000005ff05723e */ /* 0x000fc800000000ff */
[----:B0-----:R-:W-:Y:S01]  /*4d70*/  PRMT R14, R5, 0x7610, R14 ;  /* 0x00007610050e7816 */ /* 0x001fe2000000000e */
[----:B------:R-:W-:-:S05]  /*4d80*/  @P2 IMAD.MOV.U32 R5, RZ, RZ, R11 ;  /* 0x000000ffff052224 */ /* 0x000fca00078e000b */
[----:B------:R0:W-:Y:S01]  /*4d90*/  @P2 STG.E.U16 desc[UR38][R4.64+0xf0], R14 ;  /* 0x0000f00e04002986 */ /* 0x0001e2000c101526 */
[----:B------:R-:W-:Y:S05]  /*4da0*/  @!P3 BRA `(.L_x_155) ;  /* 0x000000000004b947 */ /* 0x000fea0003800000 */
[----:B------:R0:W5:Y:S02]  /*4db0*/  LDG.E.LTC128B.U16 R24, desc[UR38][R6.64+0xf2] ;  /* 0x0000f22606187981 */ /* 0x000164000c1e1520 */
.L_x_155:
[----:B------:R-:W-:Y:S05]  /*4dc0*/  BSYNC B1 ;  /* 0x0000000000017941 */ /* 0x000fea0003800000 */
.L_x_154:
        /* <DEDUP_REMOVED lines=9> */
.L_x_157:
[----:B------:R-:W-:Y:S05]  /*4e60*/  BSYNC B1 ;  /* 0x0000000000017941 */ /* 0x000fea0003800000 */
.L_x_156:
[----:B-----5:R-:W-:Y:S01]  /*4e70*/  HADD2.F32 R5, -RZ, R24.H0_H0 ;  /* 0x20000018ff057230 */ /* 0x020fe20000004100 */
[----:B------:R-:W-:Y:S01]  /*4e80*/  ISETP.GT.AND P0, PT, R3, 0x8, P0 ;  /* 0x000000080300780c */ /* 0x000fe20000704270 */
[----:B0-----:R-:W-:Y:S01]  /*4e90*/  @P1 IMAD.MOV.U32 R4, RZ, RZ, R12 ;  /* 0x000000ffff041224 */ /* 0x001fe200078e000c */
[----:B------:R-:W-:Y:S02]  /*4ea0*/  BSSY B1, `(.L_x_158) ;  /* 0x0000009000017945 */ /* 0x000fe40003800000 */
[----:B------:R-:W-:-:S04]  /*4eb0*/  FMUL R5, R5, R90 ;  /* 0x0000005a05057220 */ /* 0x000fc80000400000 */
[----:B------:R-:W-:-:S05]  /*4ec0*/  FFMA R5, R86, R23, R5 ;  /* 0x0000001756057223 */ /* 0x000fca0000000005 */
[----:B------:R-:W-:-:S04]  /*4ed0*/  F2FP.F16.F32.PACK_AB R5, RZ, R5 ;  /* 0x00000005ff05723e */ /* 0x000fc800000000ff */
[----:B-1-3--:R-:W-:Y:S01]  /*4ee0*/  PRMT R6, R5, 0x7610, R6 ;  /* 0x0000761005067816 */ /* 0x00afe20000000006 */
[----:B------:R-:W-:-:S05]  /*4ef0*/  @P1 IMAD.MOV.U32 R5, RZ, RZ, R13 ;  /* 0x000000ffff051224 */ /* 0x000fca00078e000d */
[----:B------:R0:W-:Y:S01]  /*4f00*/  @P1 STG.E.U16 desc[UR38][R4.64+0xf0], R6 ;  /* 0x0000f00604001986 */ /* 0x0001e2000c101526 */
[----:B------:R-:W-:Y:S05]  /*4f10*/  @!P0 BRA `(.L_x_159) ;  /* 0x0000000000048947 */ /* 0x000fea0003800000 */
[----:B------:R1:W5:Y:S02]  /*4f20*/  LDG.E.LTC128B.U16 R24, desc[UR38][R8.64+0xf2] ;  /* 0x0000f22608187981 */ /* 0x000364000c1e1520 */
.L_x_159:
[----:B------:R-:W-:Y:S05]  /*4f30*/  BSYNC B1 ;  /* 0x0000000000017941 */ /* 0x000fea0003800000 */
.L_x_158:
[----:B------:R-:W-:Y:S05]  /*4f40*/  @!P0 BRA `(.L_x_160) ;  /* 0x0000001000e88947 */ /* 0x000fea0003800000 */
[----:B-----5:R-:W-:-:S05]  /*4f50*/  HADD2.F32 R3, -RZ, R24.H0_H0 ;  /* 0x20000018ff037230 */ /* 0x020fca0000004100 */
[----:B0-----:R-:W-:-:S04]  /*4f60*/  FMUL R4, R3, R90 ;  /* 0x0000005a03047220 */ /* 0x001fc80000400000 */
[----:B------:R-:W-:-:S05]  /*4f70*/  FFMA R4, R87, R23, R4 ;  /* 0x0000001757047223 */ /* 0x000fca0000000004 */
[----:B------:R-:W-:-:S05]  /*4f80*/  F2FP.F16.F32.PACK_AB R4, RZ, R4 ;  /* 0x00000004ff04723e */ /* 0x000fca00000000ff */
[----:B------:R3:W-:Y:S01]  /*4f90*/  STG.E.U16 desc[UR38][R12.64+0xf2], R4 ;  /* 0x0000f2040c007986 */ /* 0x0007e2000c101526 */
[----:B------:R-:W-:Y:S05]  /*4fa0*/  BRA `(.L_x_160) ;  /* 0x0000001000d07947 */ /* 0x000fea0003800000 */
.L_x_35:
[----:B------:R-:W-:Y:S01]  /*4fb0*/  ISETP.GT.AND P3, PT, R4, 0x1, PT ;  /* 0x000000010400780c */ /* 0x000fe20003f64270 */
[----:B------:R-:W-:Y:S01]  /*4fc0*/  ULDC.64 UR4, c[0x0][0x5c0] ;  /* 0x0001700000047ab9 */ /* 0x000fe20000000a00 */
[-C--:B------:R-:W-:Y:S01]  /*4fd0*/  FMUL R24, R24, R23.reuse ;  /* 0x0000001718187220 */ /* 0x080fe20000400000 */
[----:B------:R-:W-:Y:S01]  /*4fe0*/  LEA R6, P4, R106, UR4, 0x1 ;  /* 0x000000046a067c11 */ /* 0x000fe2000f8808ff */
[-C--:B------:R-:W-:Y:S01]  /*4ff0*/  FMUL R25, R25, R23.reuse ;  /* 0x0000001719197220 */ /* 0x080fe20000400000 */
[----:B------:R-:W-:Y:S01]  /*5000*/  ISETP.GT.AND P0, PT, R3, RZ, P3 ;  /* 0x000000ff0300720c */ /* 0x000fe20001f04270 */
[-C--:B------:R-:W-:Y:S01]  /*5010*/  FMUL R26, R26, R23.reuse ;  /* 0x000000171a1a7220 */ /* 0x080fe20000400000 */
[----:B------:R-:W-:Y:S01]  /*5020*/  F2FP.F16.F32.PACK_AB R24, RZ, R24 ;  /* 0x00000018ff18723e */ /* 0x000fe200000000ff */
[-C--:B------:R-:W-:Y:S01]  /*5030*/  FMUL R27, R27, R23.reuse ;  /* 0x000000171b1b7220 */ /* 0x080fe20000400000 */
[----:B------:R-:W-:Y:S01]  /*5040*/  LEA.HI.X R7, R106, UR5, R103, 0x1, P4 ;  /* 0x000000056a077c11 */ /* 0x000fe2000a0f0c67 */
[----:B------:R-:W-:Y:S01]  /*5050*/  FMUL R28, R28, R23 ;  /* 0x000000171c1c7220 */ /* 0x000fe20000400000 */
[----:B------:R-:W-:Y:S01]  /*5060*/  F2FP.F16.F32.PACK_AB R25, RZ, R25 ;  /* 0x00000019ff19723e */ /* 0x000fe200000000ff */
[-C--:B------:R-:W-:Y:S01]  /*5070*/  FMUL R29, R29, R23.reuse ;  /* 0x000000171d1d7220 */ /* 0x080fe20000400000 */
[----:B------:R-:W-:Y:S01]  /*5080*/  ISETP.GT.AND P2, PT, R3, 0x8, P2 ;  /* 0x000000080300780c */ /* 0x000fe20001744270 */
[----:B------:R-:W-:Y:S01]  /*5090*/  @P1 STG.E.U16 desc[UR38][R6.64], R24 ;  /* 0x0000001806001986 */ /* 0x000fe2000c101526 */
[----:B------:R-:W-:Y:S01]  /*50a0*/  ISETP.GT.AND P1, PT, R4, 0x8, PT ;  /* 0x000000080400780c */ /* 0x000fe20003f24270 */
[-C--:B------:R-:W-:Y:S01]  /*50b0*/  FMUL R30, R30, R23.reuse ;  /* 0x000000171e1e7220 */ /* 0x080fe20000400000 */
[C---:B------:R-:W-:Y:S01]  /*50c0*/  SHF.L.U64.HI R5, R91.reuse, 0x1, R92 ;  /* 0x000000015b057819 */ /* 0x040fe2000001025c */
[----:B------:R-:W-:Y:S01]  /*50d0*/  @P0 STG.E.U16 desc[UR38][R6.64+0x2], R25 ;  /* 0x0000021906000986 */ /* 0x000fe2000c101526 */
[----:B------:R-:W-:Y:S01]  /*50e0*/  LEA R8, P5, R91, R6, 0x1 ;  /* 0x000000065b087211 */ /* 0x000fe200078a08ff */
[-C--:B------:R-:W-:Y:S01]  /*50f0*/  FMUL R31, R31, R23.reuse ;  /* 0x000000171f1f7220 */ /* 0x080fe20000400000 */
[----:B------:R-:W-:Y:S01]  /*5100*/  ISETP.GT.AND P3, PT, R3, 0x8, P3 ;  /* 0x000000080300780c */ /* 0x000fe20001f64270 */
[-C--:B------:R-:W-:Y:S01]  /*5110*/  FMUL R32, R32, R23.reuse ;  /* 0x0000001720207220 */ /* 0x080fe20000400000 */
[----:B------:R-:W-:Y:S01]  /*5120*/  ISETP.GT.AND P0, PT, R4, 0x9, PT ;  /* 0x000000090400780c */ /* 0x000fe20003f04270 */
[----:B------:R-:W-:Y:S01]  /*5130*/  IMAD.X R9, R5, 0x1, R7, P5 ;  /* 0x0000000105097824 */ /* 0x000fe200028e0607 */
[----:B------:R-:W-:Y:S01]  /*5140*/  ISETP.GT.AND P4, PT, R3, RZ, P1 ;  /* 0x000000ff0300720c */ /* 0x000fe20000f84270 */
[-C--:B------:R-:W-:Y:S01]  /*5150*/  FMUL R33, R33, R23.reuse ;  /* 0x0000001721217220 */ /* 0x080fe20000400000 */
[----:B------:R-:W-:Y:S01]  /*5160*/  F2FP.F16.F32.PACK_AB R26, RZ, R26 ;  /* 0x0000001aff1a723e */ /* 0x000fe200000000ff */
[-C--:B------:R-:W-:Y:S01]  /*5170*/  FMUL R34, R34, R23.reuse ;  /* 0x0000001722227220 */ /* 0x080fe20000400000 */
[----:B------:R-:W-:Y:S01]  /*5180*/  ISETP.GT.AND P5, PT, R3, RZ, P0 ;  /* 0x000000ff0300720c */ /* 0x000fe200007a4270 */
[----:B------:R-:W-:Y:S01]  /*5190*/  FMUL R35, R35, R23 ;  /* 0x0000001723237220 */ /* 0x000fe20000400000 */
[----:B------:R-:W-:Y:S01]  /*51a0*/  F2FP.F16.F32.PACK_AB R27, RZ, R27 ;  /* 0x0000001bff1b723e */ /* 0x000fe200000000ff */
[----:B------:R-:W-:Y:S01]  /*51b0*/  @P2 STG.E.U16 desc[UR38][R8.64], R26 ;  /* 0x0000001a08002986 */ /* 0x000fe2000c101526 */
[----:B------:R-:W-:Y:S01]  /*51c0*/  F2FP.F16.F32.PACK_AB R28, RZ, R28 ;  /* 0x0000001cff1c723e */ /* 0x000fe200000000ff */
[-C--:B------:R-:W-:Y:S01]  /*51d0*/  FMUL R36, R36, R23.reuse ;  /* 0x0000001724247220 */ /* 0x080fe20000400000 */
[----:B------:R-:W-:Y:S01]  /*51e0*/  ISETP.GT.AND P2, PT, R3, 0x8, P1 ;  /* 0x000000080300780c */ /* 0x000fe20000f44270 */
[----:B------:R-:W-:Y:S01]  /*51f0*/  @P3 STG.E.U16 desc[UR38][R8.64+0x2], R27 ;  /* 0x0000021b08003986 */ /* 0x000fe2000c101526 */
[----:B------:R-:W-:Y:S01]  /*5200*/  ISETP.GT.AND P1, PT, R4, 0x10, PT ;  /* 0x000000100400780c */ /* 0x000fe20003f24270 */
[----:B------:R-:W-:Y:S01]  /*5210*/  FMUL R37, R37, R23 ;  /* 0x0000001725257220 */ /* 0x000fe20000400000 */
[----:B------:R-:W-:Y:S01]  /*5220*/  F2FP.F16.F32.PACK_AB R29, RZ, R29 ;  /* 0x0000001dff1d723e */ /* 0x000fe200000000ff */
[----:B------:R-:W-:Y:S01]  /*5230*/  @P4 STG.E.U16 desc[UR38][R6.64+0x10], R28 ;  /* 0x0000101c06004986 */ /* 0x000fe2000c101526 */
[C---:B------:R-:W-:Y:S01]  /*5240*/  ISETP.GT.AND P3, PT, R3.reuse, 0x8, P0 ;  /* 0x000000080300780c */ /* 0x040fe20000764270 */
[-C--:B------:R-:W-:Y:S01]  /*5250*/  FMUL R38, R38, R23.reuse ;  /* 0x0000001726267220 */ /* 0x080fe20000400000 */
[----:B------:R-:W-:Y:S01]  /*5260*/  ISETP.GT.AND P0, PT, R4, 0x11, PT ;  /* 0x000000110400780c */ /* 0x000fe20003f04270 */
[----:B------:R-:W-:Y:S01]  /*5270*/  @P5 STG.E.U16 desc[UR38][R6.64+0x12], R29 ;  /* 0x0000121d06005986 */ /* 0x000fe2000c101526 */
        /* <DEDUP_REMOVED lines=161> */
[----:B------:R-:W-:Y:S01]  /*5c90*/  FMUL R87, R87, R23 ;  /* 0x0000001757577220 */ /* 0x000fe20000400000 */
[----:B------:R-:W-:-:S02]  /*5ca0*/  F2FP.F16.F32.PACK_AB R62, RZ, R62 ;  /* 0x0000003eff3e723e */ /* 0x000fc400000000ff */
[C---:B------:R-:W-:Y:S02]  /*5cb0*/  ISETP.GT.AND P5, PT, R3.reuse, RZ, P0 ;  /* 0x000000ff0300720c */ /* 0x040fe400007a4270 */
[----:B------:R-:W-:Y:S01]  /*5cc0*/  F2FP.F16.F32.PACK_AB R63, RZ, R63 ;  /* 0x0000003fff3f723e */ /* 0x000fe200000000ff */
[----:B------:R-:W-:Y:S01]  /*5cd0*/  @P2 STG.E.U16 desc[UR38][R8.64+0x90], R62 ;  /* 0x0000903e08002986 */ /* 0x000fe2000c101526 */
[----:B------:R-:W-:Y:S02]  /*5ce0*/  F2FP.F16.F32.PACK_AB R64, RZ, R64 ;  /* 0x00000040ff40723e */ /* 0x000fe400000000ff */
[C---:B------:R-:W-:Y:S01]  /*5cf0*/  ISETP.GT.AND P2, PT, R3.reuse, 0x8, P1 ;  /* 0x000000080300780c */ /* 0x040fe20000f44270 */
[----:B------:R-:W-:Y:S01]  /*5d00*/  @P3 STG.E.U16 desc[UR38][R8.64+0x92], R63 ;  /* 0x0000923f08003986 */ /* 0x000fe2000c101526 */
[----:B------:R-:W-:Y:S02]  /*5d10*/  ISETP.GT.AND P1, PT, R4, 0x58, PT ;  /* 0x000000580400780c */ /* 0x000fe40003f24270 */
[----:B------:R-:W-:Y:S01]  /*5d20*/  F2FP.F16.F32.PACK_AB R65, RZ, R65 ;  /* 0x00000041ff41723e */ /* 0x000fe200000000ff */
[----:B------:R-:W-:Y:S01]  /*5d30*/  @P4 STG.E.U16 desc[UR38][R6.64+0xa0], R64 ;  /* 0x0000a04006004986 */ /* 0x000fe2000c101526 */
[----:B------:R-:W-:-:S02]  /*5d40*/  ISETP.GT.AND P3, PT, R3, 0x8, P0 ;  /* 0x000000080300780c */ /* 0x000fc40000764270 */
[----:B------:R-:W-:Y:S01]  /*5d50*/  ISETP.GT.AND P0, PT, R4, 0x59, PT ;  /* 0x000000590400780c */ /* 0x000fe20003f04270 */
[----:B------:R-:W-:Y:S01]  /*5d60*/  @P5 STG.E.U16 desc[UR38][R6.64+0xa2], R65 ;  /* 0x0000a24106005986 */ /* 0x000fe2000c101526 */
[C---:B------:R-:W-:Y:S02]  /*5d70*/  ISETP.GT.AND P4, PT, R3.reuse, RZ, P1 ;  /* 0x000000ff0300720c */ /* 0x040fe40000f84270 */
[----:B------:R-:W-:Y:S02]  /*5d80*/  F2FP.F16.F32.PACK_AB R66, RZ, R66 ;  /* 0x00000042ff42723e */ /* 0x000fe400000000ff */
[----:B------:R-:W-:Y:S02]  /*5d90*/  ISETP.GT.AND P5, PT, R3, RZ, P0 ;  /* 0x000000ff0300720c */ /* 0x000fe400007a4270 */
[----:B------:R-:W-:Y:S01]  /*5da0*/  F2FP.F16.F32.PACK_AB R67, RZ, R67 ;  /* 0x00000043ff43723e */ /* 0x000fe200000000ff */
[----:B------:R-:W-:Y:S01]  /*5db0*/  @P2 STG.E.U16 desc[UR38][R8.64+0xa0], R66 ;  /* 0x0000a04208002986 */ /* 0x000fe2000c101526 */
[----:B------:R-:W-:-:S02]  /*5dc0*/  F2FP.F16.F32.PACK_AB R68, RZ, R68 ;  /* 0x00000044ff44723e */ /* 0x000fc400000000ff */
[C---:B------:R-:W-:Y:S01]  /*5dd0*/  ISETP.GT.AND P2, PT, R3.reuse, 0x8, P1 ;  /* 0x000000080300780c */ /* 0x040fe20000f44270 */
[----:B------:R-:W-:Y:S01]  /*5de0*/  @P3 STG.E.U16 desc[UR38][R8.64+0xa2], R67 ;  /* 0x0000a24308003986 */ /* 0x000fe2000c101526 */
[C---:B------:R-:W-:Y:S02]  /*5df0*/  ISETP.GT.AND P1, PT, R4.reuse, 0x60, PT ;  /* 0x000000600400780c */ /* 0x040fe40003f24270 */
[----:B------:R-:W-:Y:S01]  /*5e00*/  F2FP.F16.F32.PACK_AB R69, RZ, R69 ;  /* 0x00000045ff45723e */ /* 0x000fe200000000ff */
[----:B------:R-:W-:Y:S01]  /*5e10*/  @P4 STG.E.U16 desc[UR38][R6.64+0xb0], R68 ;  /* 0x0000b04406004986 */ /* 0x000fe2000c101526 */
[C---:B------:R-:W-:Y:S02]  /*5e20*/  ISETP.GT.AND P3, PT, R3.reuse, 0x8, P0 ;  /* 0x000000080300780c */ /* 0x040fe40000764270 */
[----:B------:R-:W-:Y:S01]  /*5e30*/  ISETP.GT.AND P0, PT, R4, 0x61, PT ;  /* 0x000000610400780c */ /* 0x000fe20003f04270 */
[----:B------:R-:W-:Y:S01]  /*5e40*/  @P5 STG.E.U16 desc[UR38][R6.64+0xb2], R69 ;  /* 0x0000b24506005986 */ /* 0x000fe2000c101526 */
[----:B------:R-:W-:-:S02]  /*5e50*/  ISETP.GT.AND P4, PT, R3, RZ, P1 ;  /* 0x000000ff0300720c */ /* 0x000fc40000f84270 */
[C---:B------:R-:W-:Y:S02]  /*5e60*/  ISETP.GT.AND P5, PT, R3.reuse, RZ, P0 ;  /* 0x000000ff0300720c */ /* 0x040fe400007a4270 */
[----:B------:R-:W-:Y:S02]  /*5e70*/  F2FP.F16.F32.PACK_AB R70, RZ, R70 ;  /* 0x00000046ff46723e */ /* 0x000fe400000000ff */
[----:B------:R-:W-:Y:S02]  /*5e80*/  F2FP.F16.F32.PACK_AB R71, RZ, R71 ;  /* 0x00000047ff47723e */ /* 0x000fe400000000ff */
[----:B------:R-:W-:Y:S01]  /*5e90*/  F2FP.F16.F32.PACK_AB R72, RZ, R72 ;  /* 0x00000048ff48723e */ /* 0x000fe200000000ff */
[----:B------:R-:W-:Y:S01]  /*5ea0*/  @P2 STG.E.U16 desc[UR38][R8.64+0xb0], R70 ;  /* 0x0000b04608002986 */ /* 0x000fe2000c101526 */
[----:B------:R-:W-:Y:S02]  /*5eb0*/  F2FP.F16.F32.PACK_AB R73, RZ, R73 ;  /* 0x00000049ff49723e */ /* 0x000fe400000000ff */
[C---:B------:R-:W-:Y:S01]  /*5ec0*/  ISETP.GT.AND P1, PT, R3.reuse, 0x8, P1 ;  /* 0x000000080300780c */ /* 0x040fe20000f24270 */
[----:B------:R-:W-:Y:S01]  /*5ed0*/  @P3 STG.E.U16 desc[UR38][R8.64+0xb2], R71 ;  /* 0x0000b24708003986 */ /* 0x000fe2000c101526 */
[----:B------:R-:W-:-:S02]  /*5ee0*/  ISETP.GT.AND P2, PT, R3, 0x8, P0 ;  /* 0x000000080300780c */ /* 0x000fc40000744270 */
[C---:B------:R-:W-:Y:S01]  /*5ef0*/  ISETP.GT.AND P0, PT, R4.reuse, 0x69, PT ;  /* 0x000000690400780c */ /* 0x040fe20003f04270 */
[----:B------:R-:W-:Y:S01]  /*5f00*/  @P4 STG.E.U16 desc[UR38][R6.64+0xc0], R72 ;  /* 0x0000c04806004986 */ /* 0x000fe2000c101526 */
[----:B------:R-:W-:Y:S02]  /*5f10*/  ISETP.GT.AND P4, PT, R4, 0x68, PT ;  /* 0x000000680400780c */ /* 0x000fe40003f84270 */
[----:B------:R-:W-:Y:S01]  /*5f20*/  F2FP.F16.F32.PACK_AB R74, RZ, R74 ;  /* 0x0000004aff4a723e */ /* 0x000fe200000000ff */
[----:B------:R-:W-:Y:S01]  /*5f30*/  @P5 STG.E.U16 desc[UR38][R6.64+0xc2], R73 ;  /* 0x0000c24906005986 */ /* 0x000fe2000c101526 */
[C---:B------:R-:W-:Y:S02]  /*5f40*/  ISETP.GT.AND P5, PT, R3.reuse, RZ, P4 ;  /* 0x000000ff0300720c */ /* 0x040fe400027a4270 */
[----:B------:R-:W-:Y:S01]  /*5f50*/  ISETP.GT.AND P3, PT, R3, RZ, P0 ;  /* 0x000000ff0300720c */ /* 0x000fe20000764270 */
[----:B------:R-:W-:Y:S01]  /*5f60*/  @P1 STG.E.U16 desc[UR38][R8.64+0xc0], R74 ;  /* 0x0000c04a08001986 */ /* 0x000fe2000c101526 */
[----:B------:R-:W-:-:S02]  /*5f70*/  F2FP.F16.F32.PACK_AB R75, RZ, R75 ;  /* 0x0000004bff4b723e */ /* 0x000fc400000000ff */
[----:B------:R-:W-:Y:S02]  /*5f80*/  F2FP.F16.F32.PACK_AB R76, RZ, R76 ;  /* 0x0000004cff4c723e */ /* 0x000fe400000000ff */
[C---:B------:R-:W-:Y:S01]  /*5f90*/  ISETP.GT.AND P4, PT, R3.reuse, 0x8, P4 ;  /* 0x000000080300780c */ /* 0x040fe20002784270 */
[----:B------:R-:W-:Y:S01]  /*5fa0*/  @P2 STG.E.U16 desc[UR38][R8.64+0xc2], R75 ;  /* 0x0000c24b08002986 */ /* 0x000fe2000c101526 */
[----:B------:R-:W-:Y:S02]  /*5fb0*/  F2FP.F16.F32.PACK_AB R77, RZ, R77 ;  /* 0x0000004dff4d723e */ /* 0x000fe400000000ff */
[C---:B------:R-:W-:Y:S01]  /*5fc0*/  ISETP.GT.AND P2, PT, R4.reuse, 0x71, PT ;  /* 0x000000710400780c */ /* 0x040fe20003f44270 */
[----:B------:R-:W-:Y:S01]  /*5fd0*/  @P5 STG.E.U16 desc[UR38][R6.64+0xd0], R76 ;  /* 0x0000d04c06005986 */ /* 0x000fe2000c101526 */
[----:B------:R-:W-:Y:S02]  /*5fe0*/  ISETP.GT.AND P5, PT, R3, 0x8, P0 ;  /* 0x000000080300780c */ /* 0x000fe400007a4270 */
[C---:B------:R-:W-:Y:S01]  /*5ff0*/  ISETP.GT.AND P1, PT, R4.reuse, 0x78, PT ;  /* 0x000000780400780c */ /* 0x040fe20003f24270 */
[----:B------:R-:W-:Y:S01]  /*6000*/  @P3 STG.E.U16 desc[UR38][R6.64+0xd2], R77 ;  /* 0x0000d24d06003986 */ /* 0x000fe2000c101526 */
[----:B------:R-:W-:-:S02]  /*6010*/  ISETP.GT.AND P3, PT, R4, 0x70, PT ;  /* 0x000000700400780c */ /* 0x000fc40003f64270 */
[----:B------:R-:W-:Y:S01]  /*6020*/  ISETP.GT.AND P0, PT, R4, 0x79, PT ;  /* 0x000000790400780c */ /* 0x000fe20003f04270 */
[----:B------:R-:W-:Y:S01]  /*6030*/  @P4 IMAD.MOV.U32 R4, RZ, RZ, R8 ;  /* 0x000000ffff044224 */ /* 0x000fe200078e0008 */
[----:B------:R-:W-:Y:S01]  /*6040*/  F2FP.F16.F32.PACK_AB R78, RZ, R78 ;  /* 0x0000004eff4e723e */ /* 0x000fe200000000ff */
[----:B------:R-:W-:Y:S01]  /*6050*/  @P4 IMAD.MOV.U32 R5, RZ, RZ, R9 ;  /* 0x000000ffff054224 */ /* 0x000fe200078e0009 */
[----:B------:R-:W-:Y:S02]  /*6060*/  F2FP.F16.F32.PACK_AB R79, RZ, R79 ;  /* 0x0000004fff4f723e */ /* 0x000fe400000000ff */
[----:B------:R-:W-:Y:S02]  /*6070*/  F2FP.F16.F32.PACK_AB R80, RZ, R80 ;  /* 0x00000050ff50723e */ /* 0x000fe400000000ff */
[----:B------:R0:W-:Y:S01]  /*6080*/  @P4 STG.E.U16 desc[UR38][R4.64+0xd0], R78 ;  /* 0x0000d04e04004986 */ /* 0x0001e2000c101526 */
[----:B------:R-:W-:Y:S02]  /*6090*/  ISETP.GT.AND P4, PT, R3, RZ, P2 ;  /* 0x000000ff0300720c */ /* 0x000fe40001784270 */
[----:B------:R-:W-:-:S02]  /*60a0*/  F2FP.F16.F32.PACK_AB R81, RZ, R81 ;  /* 0x00000051ff51723e */ /* 0x000fc400000000ff */
[----:B------:R-:W-:Y:S02]  /*60b0*/  ISETP.GT.AND P2, PT, R3, 0x8, P2 ;  /* 0x000000080300780c */ /* 0x000fe40001744270 */
[----:B------:R-:W-:Y:S02]  /*60c0*/  F2FP.F16.F32.PACK_AB R82, RZ, R82 ;  /* 0x00000052ff52723e */ /* 0x000fe400000000ff */
[----:B------:R-:W-:Y:S02]  /*60d0*/  F2FP.F16.F32.PACK_AB R83, RZ, R83 ;  /* 0x00000053ff53723e */ /* 0x000fe400000000ff */
[----:B------:R-:W-:Y:S01]  /*60e0*/  F2FP.F16.F32.PACK_AB R84, RZ, R84 ;  /* 0x00000054ff54723e */ /* 0x000fe200000000ff */
[----:B0-----:R-:W-:Y:S01]  /*60f0*/  @P5 IMAD.MOV.U32 R4, RZ, RZ, R8 ;  /* 0x000000ffff045224 */ /* 0x001fe200078e0008 */
[----:B------:R-:W-:Y:S01]  /*6100*/  F2FP.F16.F32.PACK_AB R85, RZ, R85 ;  /* 0x00000055ff55723e */ /* 0x000fe200000000ff */
[----:B------:R-:W-:Y:S01]  /*6110*/  @P5 IMAD.MOV.U32 R5, RZ, RZ, R9 ;  /* 0x000000ffff055224 */ /* 0x000fe200078e0009 */
[----:B------:R-:W-:-:S02]  /*6120*/  F2FP.F16.F32.PACK_AB R86, RZ, R86 ;  /* 0x00000056ff56723e */ /* 0x000fc400000000ff */
[----:B------:R-:W-:Y:S02]  /*6130*/  F2FP.F16.F32.PACK_AB R87, RZ, R87 ;  /* 0x00000057ff57723e */ /* 0x000fe400000000ff */
[----:B------:R0:W-:Y:S01]  /*6140*/  @P5 STG.E.U16 desc[UR38][R4.64+0xd2], R79 ;  /* 0x0000d24f04005986 */ /* 0x0001e2000c101526 */
[C---:B------:R-:W-:Y:S02]  /*6150*/  ISETP.GT.AND P5, PT, R3.reuse, RZ, P3 ;  /* 0x000000ff0300720c */ /* 0x040fe40001fa4270 */
[----:B------:R-:W-:-:S11]  /*6160*/  ISETP.GT.AND P3, PT, R3, 0x8, P3 ;  /* 0x000000080300780c */ /* 0x000fd60001f64270 */
[----:B0-----:R-:W-:Y:S02]  /*6170*/  @P5 IMAD.MOV.U32 R4, RZ, RZ, R6 ;  /* 0x000000ffff045224 */ /* 0x001fe400078e0006 */
[----:B------:R-:W-:-:S05]  /*6180*/  @P5 IMAD.MOV.U32 R5, RZ, RZ, R7 ;  /* 0x000000ffff055224 */ /* 0x000fca00078e0007 */
[----:B------:R0:W-:Y:S01]  /*6190*/  @P5 STG.E.U16 desc[UR38][R4.64+0xe0], R80 ;  /* 0x0000e05004005986 */ /* 0x0001e2000c101526 */
[C---:B------:R-:W-:Y:S02]  /*61a0*/  ISETP.GT.AND P5, PT, R3.reuse, RZ, P0 ;  /* 0x000000ff0300720c */ /* 0x040fe400007a4270 */
[----:B------:R-:W-:Y:S01]  /*61b0*/  ISETP.GT.AND P0, PT, R3, 0x8, P0 ;  /* 0x000000080300780c */ /* 0x000fe20000704270 */
[----:B0-----:R-:W-:Y:S02]  /*61c0*/  @P4 IMAD.MOV.U32 R4, RZ, RZ, R6 ;  /* 0x000000ffff044224 */ /* 0x001fe400078e0006 */
[----:B------:R-:W-:-:S05]  /*61d0*/  @P4 IMAD.MOV.U32 R5, RZ, RZ, R7 ;  /* 0x000000ffff054224 */ /* 0x000fca00078e0007 */
[----:B------:R0:W-:Y:S01]  /*61e0*/  @P4 STG.E.U16 desc[UR38][R4.64+0xe2], R81 ;  /* 0x0000e25104004986 */ /* 0x0001e2000c101526 */
[C---:B------:R-:W-:Y:S02]  /*61f0*/  ISETP.GT.AND P4, PT, R3.reuse, RZ, P1 ;  /* 0x000000ff0300720c */ /* 0x040fe40000f84270 */
[----:B------:R-:W-:Y:S01]  /*6200*/  ISETP.GT.AND P1, PT, R3, 0x8, P1 ;  /* 0x000000080300780c */ /* 0x000fe20000f24270 */
[----:B0-----:R-:W-:Y:S02]  /*6210*/  @P3 IMAD.MOV.U32 R4, RZ, RZ, R8 ;  /* 0x000000ffff043224 */ /* 0x001fe400078e0008 */
[----:B------:R-:W-:-:S05]  /*6220*/  @P3 IMAD.MOV.U32 R5, RZ, RZ, R9 ;  /* 0x000000ffff053224 */ /* 0x000fca00078e0009 */
[----:B------:R0:W-:Y:S02]  /*6230*/  @P3 STG.E.U16 desc[UR38][R4.64+0xe0], R82 ;  /* 0x0000e05204003986 */ /* 0x0001e4000c101526 */
[----:B0-----:R-:W-:Y:S02]  /*6240*/  @P2 IMAD.MOV.U32 R4, RZ, RZ, R8 ;  /* 0x000000ffff042224 */ /* 0x001fe400078e0008 */
[----:B------:R-:W-:-:S05]  /*6250*/  @P2 IMAD.MOV.U32 R5, RZ, RZ, R9 ;  /* 0x000000ffff052224 */ /* 0x000fca00078e0009 */
[----:B------:R0:W-:Y:S02]  /*6260*/  @P2 STG.E.U16 desc[UR38][R4.64+0xe2], R83 ;  /* 0x0000e25304002986 */ /* 0x0001e4000c101526 */
[----:B0-----:R-:W-:Y:S02]  /*6270*/  @P4 IMAD.MOV.U32 R4, RZ, RZ, R6 ;  /* 0x000000ffff044224 */ /* 0x001fe400078e0006 */
[----:B------:R-:W-:-:S05]  /*6280*/  @P4 IMAD.MOV.U32 R5, RZ, RZ, R7 ;  /* 0x000000ffff054224 */ /* 0x000fca00078e0007 */
[----:B------:R0:W-:Y:S04]  /*6290*/  @P4 STG.E.U16 desc[UR38][R4.64+0xf0], R84 ;  /* 0x0000f05404004986 */ /* 0x0001e8000c101526 */
[----:B------:R1:W-:Y:S01]  /*62a0*/  @P5 STG.E.U16 desc[UR38][R6.64+0xf2], R85 ;  /* 0x0000f25506005986 */ /* 0x0003e2000c101526 */
[----:B0-----:R-:W-:Y:S02]  /*62b0*/  @P1 IMAD.MOV.U32 R4, RZ, RZ, R8 ;  /* 0x000000ffff041224 */ /* 0x001fe400078e0008 */
[----:B------:R-:W-:-:S05]  /*62c0*/  @P1 IMAD.MOV.U32 R5, RZ, RZ, R9 ;  /* 0x000000ffff051224 */ /* 0x000fca00078e0009 */
[----:B------:R1:W-:Y:S04]  /*62d0*/  @P1 STG.E.U16 desc[UR38][R4.64+0xf0], R86 ;  /* 0x0000f05604001986 */ /* 0x0003e8000c101526 */
[----:B------:R1:W-:Y:S02]  /*62e0*/  @P0 STG.E.U16 desc[UR38][R8.64+0xf2], R87 ;  /* 0x0000f25708000986 */ /* 0x0003e4000c101526 */
.L_x_160:
[----:B------:R-:W-:Y:S05]  /*62f0*/  BSYNC B0 ;  /* 0x0000000000007941 */ /* 0x000fea0003800000 */
.L_x_34:
[----:B------:R-:W-:Y:S01]  /*6300*/  IADD3 R16, P0, R16, UR36, RZ ;  /* 0x0000002410107c10 */ /* 0x000fe2000ff1e0ff */
[----:B------:R-:W-:Y:S01]  /*6310*/  ULDC.64 UR4, c[0x0][0x650] ;  /* 0x0001940000047ab9 */ /* 0x000fe20000000a00 */
[----:B------:R-:W-:Y:S01]  /*6320*/  PRMT R3, RZ, 0x7610, R3 ;  /* 0x00007610ff037816 */ /* 0x000fe20000000003 */
[----:B------:R-:W-:Y:S01]  /*6330*/  IMAD.MOV.U32 R100, RZ, RZ, -0x1 ;  /* 0xffffffffff647424 */ /* 0x000fe200078e00ff */
[----:B------:R-:W-:Y:S01]  /*6340*/  IADD3.X R17, R17, UR42, RZ, P0, !PT ;  /* 0x0000002a11117c10 */ /* 0x000fe200087fe4ff */
[----:B------:R-:W-:Y:S01]  /*6350*/  IMAD.MOV.U32 R101, RZ, RZ, -0x1 ;  /* 0xffffffffff657424 */ /* 0x000fe200078e00ff */
[----:B------:R-:W-:-:S04]  /*6360*/  ISETP.GE.U32.AND P0, PT, R16, UR4, PT ;  /* 0x0000000410007c0c */ /* 0x000fc8000bf06070 */
[----:B------:R-:W-:-:S13]  /*6370*/  ISETP.GE.U32.AND.EX P0, PT, R17, UR5, PT, P0 ;  /* 0x0000000511007c0c */ /* 0x000fda000bf06100 */
[----:B------:R-:W-:Y:S05]  /*6380*/  @P0 BRA `(.L_x_161) ;  /* 0x00000004004c0947 */ /* 0x000fea0003800000 */
[----:B------:R-:W0:Y:S01]  /*6390*/  LDC.64 R10, c[0x0][0x628] ;  /* 0x00018a00ff0a7b82 */ /* 0x000e220000000a00 */
[----:B---3--:R-:W3:Y:S01]  /*63a0*/  S2R R12, SR_CTAID.X ;  /* 0x00000000000c7919 */ /* 0x008ee20000002500 */
[----:B-12-4-:R-:W-:Y:S02]  /*63b0*/  IMAD.MOV.U32 R8, RZ, RZ, R16 ;  /* 0x000000ffff087224 */ /* 0x016fe400078e0010 */
[----:B------:R-:W-:Y:S01]  /*63c0*/  IMAD.MOV.U32 R9, RZ, RZ, R17 ;  /* 0x000000ffff097224 */ /* 0x000fe200078e0011 */
[----:B------:R-:W1:Y:S03]  /*63d0*/  S2R R20, SR_CTAID.Y ;  /* 0x0000000000147919 */ /* 0x000e660000002600 */
[----:B------:R-:W2:Y:S08]  /*63e0*/  LDC R0, c[0x0][0x630] ;  /* 0x00018c00ff007b82 */ /* 0x000eb00000000800 */
[----:B------:R-:W4:Y:S01]  /*63f0*/  LDC.64 R14, c[0x0][0x620] ;  /* 0x00018800ff0e7b82 */ /* 0x000f220000000a00 */
[----:B0-----:R-:W-:-:S04]  /*6400*/  ISETP.NE.U32.AND P0, PT, R10, RZ, PT ;  /* 0x000000ff0a00720c */ /* 0x001fc80003f05070 */
[----:B------:R-:W-:-:S13]  /*6410*/  ISETP.NE.AND.EX P0, PT, R11, RZ, PT, P0 ;  /* 0x000000ff0b00720c */ /* 0x000fda0003f05300 */
[----:B-1234-:R-:W-:Y:S05]  /*6420*/  @!P0 BRA `(.L_x_162) ;  /* 0x0000000000288947 */ /* 0x01efea0003800000 */
        /* <DEDUP_REMOVED lines=10> */
.L_x_162:
[-CC-:B------:R-:W-:Y:S01]  /*64d0*/  SHF.R.U64 R101, R8, R0.reuse, R9.reuse ;  /* 0x0000000008657219 */ /* 0x180fe20000001209 */
[----:B------:R-:W0:Y:S01]  /*64e0*/  LDC.64 R26, c[0x0][0x640] ;  /* 0x00019000ff1a7b82 */ /* 0x000e220000000a00 */
[----:B------:R-:W-:Y:S01]  /*64f0*/  SHF.R.U32.HI R0, RZ, R0, R9 ;  /* 0x00000000ff007219 */ /* 0x000fe20000011609 */
[----:B------:R-:W-:Y:S01]  /*6500*/  ULDC UR4, c[0x0][0x150] ;  /* 0x0000540000047ab9 */ /* 0x000fe20000000800 */
[----:B------:R-:W-:Y:S02]  /*6510*/  IADD3 R3, P0, RZ, -R101, RZ ;  /* 0x80000065ff037210 */ /* 0x000fe40007f1e0ff */
[----:B------:R-:W-:-:S03]  /*6520*/  I2FP.F32.U32 R7, R12 ;  /* 0x0000000c00077245 */ /* 0x000fc60000201000 */
[----:B------:R-:W1:Y:S01]  /*6530*/  LDC R6, c[0x0][0x618] ;  /* 0x00018600ff067b82 */ /* 0x000e620000000800 */
[----:B------:R-:W-:Y:S02]  /*6540*/  IMAD.X R5, RZ, RZ, ~R0, P0 ;  /* 0x000000ffff057224 */ /* 0x000fe400000e0e00 */
[----:B------:R-:W-:Y:S01]  /*6550*/  FMUL R7, R7, UR4 ;  /* 0x0000000407077c20 */ /* 0x000fe20008400000 */
[----:B------:R-:W-:Y:S01]  /*6560*/  ULDC UR4, c[0x0][0x154] ;  /* 0x0000550000047ab9 */ /* 0x000fe20000000800 */
[-C--:B------:R-:W-:Y:S02]  /*6570*/  IMAD R0, R5, R14.reuse, RZ ;  /* 0x0000000e05007224 */ /* 0x080fe400078e02ff */
[C---:B------:R-:W-:Y:S01]  /*6580*/  IMAD.WIDE.U32 R4, R3.reuse, R14, R16 ;  /* 0x0000000e03047225 */ /* 0x040fe200078e0010 */
[----:B------:R-:W2:Y:S01]  /*6590*/  LDC R8, c[0x0][0x608] ;  /* 0x00018200ff087b82 */ /* 0x000ea20000000800 */
[----:B------:R-:W3:Y:S02]  /*65a0*/  F2I.U32.TRUNC.NTZ R7, R7 ;  /* 0x0000000700077305 */ /* 0x000ee4000020f000 */
[----:B------:R-:W-:Y:S01]  /*65b0*/  IMAD R3, R3, R15, R0 ;  /* 0x0000000f03037224 */ /* 0x000fe200078e0200 */
[----:B------:R-:W-:-:S03]  /*65c0*/  I2FP.F32.U32 R0, R20 ;  /* 0x0000001400007245 */ /* 0x000fc60000201000 */
[----:B------:R-:W-:Y:S01]  /*65d0*/  IMAD.IADD R3, R5, 0x1, R3 ;  /* 0x0000000105037824 */ /* 0x000fe200078e0203 */
[----:B------:R-:W4:Y:S01]  /*65e0*/  LDC R11, c[0x0][0x658] ;  /* 0x00019600ff0b7b82 */ /* 0x000f220000000800 */
[----:B0-----:R-:W-:-:S04]  /*65f0*/  ISETP.NE.U32.AND P0, PT, R26, RZ, PT ;  /* 0x000000ff1a00720c */ /* 0x001fc80003f05070 */
[----:B------:R-:W-:-:S03]  /*6600*/  ISETP.NE.AND.EX P0, PT, R27, RZ, PT, P0 ;  /* 0x000000ff1b00720c */ /* 0x000fc60003f05300 */
[----:B------:R-:W0:Y:S01]  /*6610*/  LDC R9, c[0x0][0x144] ;  /* 0x00005100ff097b82 */ /* 0x000e220000000800 */
[-C--:B-1----:R-:W-:Y:S01]  /*6620*/  SHF.R.U64 R10, R4, R6.reuse, R3 ;  /* 0x00000006040a7219 */ /* 0x082fe20000001203 */
[----:B---3--:R-:W-:Y:S01]  /*6630*/  IMAD.MOV R7, RZ, RZ, -R7 ;  /* 0x000000ffff077224 */ /* 0x008fe200078e0a07 */
[----:B------:R-:W-:Y:S01]  /*6640*/  SHF.R.U32.HI R3, RZ, R6, R3 ;  /* 0x00000006ff037219 */ /* 0x000fe20000011603 */
[----:B------:R-:W-:-:S04]  /*6650*/  FMUL R6, R0, UR4 ;  /* 0x0000000400067c20 */ /* 0x000fc80008400000 */
[----:B------:R-:W1:Y:S01]  /*6660*/  LDC R21, c[0x0][0x148] ;  /* 0x00005200ff157b82 */ /* 0x000e620000000800 */
[----:B------:R3:W0:Y:S01]  /*6670*/  F2I.U32.TRUNC.NTZ R14, R6 ;  /* 0x00000006000e7305 */ /* 0x000622000020f000 */
[-CC-:B--2---:R-:W-:Y:S02]  /*6680*/  SHF.R.U64 R13, R10, R8.reuse, R3.reuse ;  /* 0x000000080a0d7219 */ /* 0x184fe40000001203 */
[----:B------:R-:W-:-:S04]  /*6690*/  SHF.R.U32.HI R0, RZ, R8, R3 ;  /* 0x00000008ff007219 */ /* 0x000fc80000011603 */
[----:B-----5:R-:W2:Y:S01]  /*66a0*/  LDC R24, c[0x0][0x648] ;  /* 0x00019200ff187b82 */ /* 0x020ea20000000800 */
[-CC-:B----4-:R-:W-:Y:S02]  /*66b0*/  SHF.R.U64 R15, R13, R11.reuse, R0.reuse ;  /* 0x0000000b0d0f7219 */ /* 0x190fe40000001200 */
[----:B------:R-:W-:-:S03]  /*66c0*/  SHF.R.U32.HI R5, RZ, R11, R0 ;  /* 0x0000000bff057219 */ /* 0x000fc60000011600 */
[----:B------:R-:W-:Y:S02]  /*66d0*/  IMAD.MOV.U32 R4, RZ, RZ, R15 ;  /* 0x000000ffff047224 */ /* 0x000fe400078e000f */
[----:B------:R-:W4:Y:S01]  /*66e0*/  LDC R28, c[0x0][0x638] ;  /* 0x00018e00ff1c7b82 */ /* 0x000f220000000800 */
[----:B0-----:R-:W-:-:S07]  /*66f0*/  IMAD R25, R9, R7, R12 ;  /* 0x0000000709197224 */ /* 0x001fce00078e020c */
[----:B------:R-:W0:Y:S08]  /*6700*/  LDC R29, c[0x0][0x610] ;  /* 0x00018400ff1d7b82 */ /* 0x000e300000000800 */
[----:B------:R-:W0:Y:S01]  /*6710*/  LDC R30, c[0x0][0x600] ;  /* 0x00018000ff1e7b82 */ /* 0x000e220000000800 */
[----:B-123--:R-:W-:Y:S05]  /*6720*/  @!P0 BRA `(.L_x_163) ;  /* 0x0000000000288947 */ /* 0x00efea0003800000 */
[----:B------:R-:W1:Y:S02]  /*6730*/  LDC R0, c[0x0][0x64c] ;  /* 0x00019300ff007b82 */ /* 0x000e640000000800 */
[----:B-1----:R-:W-:-:S05]  /*6740*/  IADD3 R3, P0, R15, R0, RZ ;  /* 0x000000000f037210 */ /* 0x002fca0007f1e0ff */
        /* <DEDUP_REMOVED lines=8> */
.L_x_163:
[----:B------:R-:W-:Y:S01]  /*67d0*/  ISETP.NE.AND P0, PT, R2, 0x1, PT ;  /* 0x000000010200780c */ /* 0x000fe20003f05270 */
[----:B------:R-:W-:Y:S01]  /*67e0*/  IMAD.MOV R14, RZ, RZ, -R14 ;  /* 0x000000ffff0e7224 */ /* 0x000fe200078e0a0e */
[----:B------:R-:W-:Y:S02]  /*67f0*/  SHF.R.U64 R3, R4, R24, R5 ;  /* 0x0000001804037219 */ /* 0x000fe40000001205 */
[----:B------:R-:W-:Y:S02]  /*6800*/  LOP3.LUT R0, R13, R98, RZ, 0xc0, !PT ;  /* 0x000000620d007212 */ /* 0x000fe400078ec0ff */
[----:B------:R-:W-:Y:S01]  /*6810*/  LOP3.LUT R10, R10, R97, RZ, 0xc0, !PT ;  /* 0x000000610a0a7212 */ /* 0x000fe200078ec0ff */
[----:B------:R-:W-:Y:S02]  /*6820*/  IMAD.MOV R4, RZ, RZ, -R3 ;  /* 0x000000ffff047224 */ /* 0x000fe400078e0a03 */
[----:B------:R-:W-:Y:S02]  /*6830*/  IMAD R0, R93, R3, R0 ;  /* 0x000000035d007224 */ /* 0x000fe400078e0200 */
[----:B----4-:R-:W-:-:S02]  /*6840*/  IMAD R3, R4, R28, R15 ;  /* 0x0000001c04037224 */ /* 0x010fc400078e020f */
[----:B------:R-:W-:Y:S02]  /*6850*/  @P0 IMAD R25, R21, R14, R20 ;  /* 0x0000000e15190224 */ /* 0x000fe400078e0214 */
[----:B0-----:R-:W-:Y:S02]  /*6860*/  IMAD R5, R3, R30, R10 ;  /* 0x0000001e03057224 */ /* 0x001fe400078e020a */
[----:B------:R-:W-:Y:S02]  /*6870*/  IMAD R0, R0, R29, R25 ;  /* 0x0000001d00007224 */ /* 0x000fe400078e0219 */
[----:B------:R-:W-:-:S03]  /*6880*/  IMAD.MOV.U32 R4, RZ, RZ, 0x1 ;  /* 0x00000001ff047424 */ /* 0x000fc600078e00ff */
[----:B------:R-:W-:Y:S02]  /*6890*/  SEL R100, R5, R0, !P0 ;  /* 0x0000000005647207 */ /* 0x000fe40004000000 */
[----:B------:R-:W-:Y:S02]  /*68a0*/  PRMT R3, R4, 0x7610, R3 ;  /* 0x0000761004037816 */ /* 0x000fe40000000003 */
[----:B------:R-:W-:-:S07]  /*68b0*/  SEL R0, R0, R5, !P0 ;  /* 0x0000000500007207 */ /* 0x000fce0004000000 */
.L_x_161:
[----:B------:R-:W-:Y:S01]  /*68c0*/  UIMAD.WIDE.U32 UR4, UR41, 0x24924925, URZ ;  /* 0x24924925290478a5 */ /* 0x000fe2000f8e003f */
[----:B------:R-:W-:Y:S01]  /*68d0*/  LOP3.LUT P0, RZ, R3, 0xff, RZ, 0xc0, !PT ;  /* 0x000000ff03ff7812 */ /* 0x000fe2000780c0ff */
[----:B------:R-:W-:Y:S02]  /*68e0*/  IMAD.MOV.U32 R103, RZ, RZ, R0 ;  /* 0x000000ffff677224 */ /* 0x000fe400078e0000 */
[----:B------:R-:W-:-:S04]  /*68f0*/  UIADD3 UR4, UR41, -UR5, URZ ;  /* 0x8000000529047290 */ /* 0x000fc8000fffe03f */
[----:B------:R-:W-:-:S04]  /*6900*/  ULEA.HI UR4, UR4, UR5, URZ, 0x1f ;  /* 0x0000000504047291 */ /* 0x000fc8000f8ff83f */
[----:B------:R-:W-:-:S04]  /*6910*/  USHF.R.U32.HI UR4, URZ, 0x2, UR4 ;  /* 0x000000023f047899 */ /* 0x000fc80008011604 */
[----:B------:R-:W-:Y:S01]  /*6920*/  UIMAD UR41, UR4, -0x7, UR41 ;  /* 0xfffffff9042978a4 */ /* 0x000fe2000f8e0229 */
[----:B------:R-:W-:Y:S11]  /*6930*/  @P0 BRA `(.L_x_164) ;  /* 0xffffffa800f00947 */ /* 0x000ff6000383ffff */
[----:B------:R-:W-:Y:S05]  /*6940*/  EXIT ;  /* 0x000000000000794d */ /* 0x000fea0003800000 */
.L_x_7:
        /* <DEDUP_REMOVED lines=26> */
.L_x_166:
[----:B------:R-:W0:Y:S01]  /*6af0*/  LDC.64 R28, c[0x0][0x640] ;  /* 0x00019000ff1c7b82 */ /* 0x000e220000000a00 */
[-CC-:B------:R-:W-:Y:S01]  /*6b00*/  SHF.R.U64 R21, R14, R8.reuse, R15.reuse ;  /* 0x000000080e157219 */ /* 0x180fe2000000120f */
[----:B------:R-:W-:Y:S01]  /*6b10*/  IMAD.MOV.U32 R31, RZ, RZ, 0x1 ;  /* 0x00000001ff1f7424 */ /* 0x000fe200078e00ff */
[----:B------:R-:W-:Y:S02]  /*6b20*/  SHF.R.U32.HI R7, RZ, R8, R15 ;  /* 0x00000008ff077219 */ /* 0x000fe4000001160f */
[----:B------:R-:W-:-:S03]  /*6b30*/  IADD3 R13, P0, RZ, -R21, RZ ;  /* 0x80000015ff0d7210 */ /* 0x000fc60007f1e0ff */
[----:B------:R-:W1:Y:S02]  /*6b40*/  LDC R12, c[0x0][0x618] ;  /* 0x00018600ff0c7b82 */ /* 0x000e640000000800 */
[----:B------:R-:W-:Y:S02]  /*6b50*/  IMAD.X R7, RZ, RZ, ~R7, P0 ;  /* 0x000000ffff077224 */ /* 0x000fe400000e0e07 */
[----:B------:R-:W-:-:S04]  /*6b60*/  IMAD.WIDE.U32 R10, R13, R24, R16 ;  /* 0x000000180d0a7225 */ /* 0x000fc800078e0010 */
[----:B------:R-:W2:Y:S01]  /*6b70*/  LDC R14, c[0x0][0x608] ;  /* 0x00018200ff0e7b82 */ /* 0x000ea20000000800 */
[----:B------:R-:W-:-:S04]  /*6b80*/  IMAD R8, R7, R24, RZ ;  /* 0x0000001807087224 */ /* 0x000fc800078e02ff */
[----:B------:R-:W-:-:S03]  /*6b90*/  IMAD R7, R13, R25, R8 ;  /* 0x000000190d077224 */ /* 0x000fc600078e0208 */
[----:B------:R-:W3:Y:S01]  /*6ba0*/  LDC R26, c[0x0][0x658] ;  /* 0x00019600ff1a7b82 */ /* 0x000ee20000000800 */
[----:B------:R-:W-:Y:S01]  /*6bb0*/  IMAD.IADD R7, R11, 0x1, R7 ;  /* 0x000000010b077824 */ /* 0x000fe200078e0207 */
[----:B0-----:R-:W-:Y:S01]  /*6bc0*/  ISETP.NE.U32.AND P0, PT, R28, RZ, PT ;  /* 0x000000ff1c00720c */ /* 0x001fe20003f05070 */
[----:B------:R-:W-:-:S03]  /*6bd0*/  IMAD.MOV.U32 R11, RZ, RZ, -0x1 ;  /* 0xffffffffff0b7424 */ /* 0x000fc600078e00ff */
        /* <DEDUP_REMOVED lines=8> */
[-C--:B---3--:R-:W-:Y:S02]  /*6c60*/  SHF.L.U32 R10, R11, R26.reuse, RZ ;  /* 0x0000001a0b0a7219 */ /* 0x088fe400000006ff */
[--C-:B------:R-:W-:Y:S02]  /*6c70*/  SHF.R.U64 R24, R22, R26, R7.reuse ;  /* 0x0000001a16187219 */ /* 0x100fe40000001207 */
[----:B------:R-:W-:Y:S02]  /*6c80*/  LOP3.LUT R33, RZ, R10, RZ, 0x33, !PT ;  /* 0x0000000aff217212 */ /* 0x000fe400078e33ff */
[----:B------:R-:W-:Y:S01]  /*6c90*/  SHF.R.U32.HI R11, RZ, R26, R7 ;  /* 0x0000001aff0b7219 */ /* 0x000fe20000011607 */
[----:B------:R-:W3:Y:S01]  /*6ca0*/  LDC R30, c[0x0][0x610] ;  /* 0x00018400ff1e7b82 */ /* 0x000ee20000000800 */
[----:B------:R-:W-:Y:S01]  /*6cb0*/  IMAD.MOV.U32 R10, RZ, RZ, R24 ;  /* 0x000000ffff0a7224 */ /* 0x000fe200078e0018 */
[----:B------:R-:W-:Y:S06]  /*6cc0*/  @!P0 BRA `(.L_x_167) ;  /* 0x0000000000288947 */ /* 0x000fec0003800000 */
        /* <DEDUP_REMOVED lines=10> */
.L_x_167:
[----:B------:R-:W-:Y:S02]  /*6d70*/  ISETP.NE.AND P0, PT, R2, 0x1, PT ;  /* 0x000000010200780c */ /* 0x000fe40003f05270 */
[----:B-1----:R-:W-:Y:S01]  /*6d80*/  SHF.R.U64 R8, R10, R8, R11 ;  /* 0x000000080a087219 */ /* 0x002fe2000000120b */
[----:B0-----:R-:W-:Y:S01]  /*6d90*/  VIADD R11, R25, 0xffffffff ;  /* 0xffffffff190b7836 */ /* 0x001fe20000000000 */
[----:B------:R-:W-:Y:S02]  /*6da0*/  SHF.L.U32 R31, R31, R26, RZ ;  /* 0x0000001a1f1f7219 */ /* 0x000fe400000006ff */
[----:B------:R-:W-:Y:S01]  /*6db0*/  LOP3.LUT R5, R22, R33, RZ, 0xc0, !PT ;  /* 0x0000002116057212 */ /* 0x000fe200078ec0ff */
[----:B------:R-:W-:-:S04]  /*6dc0*/  IMAD.MOV R7, RZ, RZ, -R8 ;  /* 0x000000ffff077224 */ /* 0x000fc800078e0a08 */
[----:B------:R-:W-:Y:S02]  /*6dd0*/  IMAD R5, R31, R8, R5 ;  /* 0x000000081f057224 */ /* 0x000fe400078e0205 */
[----:B------:R-:W-:Y:S01]  /*6de0*/  @P0 IMAD R6, R9, R23, R4 ;  /* 0x0000001709060224 */ /* 0x000fe200078e0204 */
[----:B------:R-:W-:Y:S01]  /*6df0*/  LOP3.LUT R9, R20, R11, RZ, 0xc0, !PT ;  /* 0x0000000b14097212 */ /* 0x000fe200078ec0ff */
[----:B--2---:R-:W-:Y:S02]  /*6e00*/  IMAD R4, R7, R27, R24 ;  /* 0x0000001b07047224 */ /* 0x004fe400078e0218 */
[----:B---3--:R-:W-:Y:S02]  /*6e10*/  IMAD R6, R5, R30, R6 ;  /* 0x0000001e05067224 */ /* 0x008fe400078e0206 */
[----:B------:R-:W-:Y:S02]  /*6e20*/  IMAD R5, R4, R25, R9 ;  /* 0x0000001904057224 */ /* 0x000fe400078e0209 */
[----:B------:R-:W-:-:S02]  /*6e30*/  IMAD.MOV.U32 R8, RZ, RZ, 0x1 ;  /* 0x00000001ff087424 */ /* 0x000fc400078e00ff */
[----:B------:R-:W-:Y:S01]  /*6e40*/  IMAD.MOV.U32 R7, RZ, RZ, R21 ;  /* 0x000000ffff077224 */ /* 0x000fe200078e0015 */
[----:B------:R-:W-:Y:S02]  /*6e50*/  SEL R19, R5, R6, !P0 ;  /* 0x0000000605137207 */ /* 0x000fe40004000000 */
[----:B------:R-:W-:-:S07]  /*6e60*/  SEL R12, R6, R5, !P0 ;  /* 0x00000005060c7207 */ /* 0x000fce0004000000 */
.L_x_165:
[----:B------:R-:W-:-:S08]  /*6e70*/  NOP ;  /* 0x0000000000007918 */ /* 0x000fd00000000000 */
[----:B------:R-:W0:-:S00]  /*6e80*/  USETMAXREG.DEALLOC.CTAPOOL 0x28 ;  /* 0x00000028000079c8 */ /* 0x000e0000080e0500 */
[----:B0-----:R-:W-:-:S13]  /*6e90*/  ISETP.NE.AND P0, PT, R3, RZ, PT ;  /* 0x000000ff0300720c */ /* 0x001fda0003f05270 */
[----:B------:R-:W-:Y:S05]  /*6ea0*/  @P0 EXIT ;  /* 0x000000000000094d */ /* 0x000fea0003800000 */
[----:B------:R-:W-:Y:S01]  /*6eb0*/  LOP3.LUT P0, RZ, R8, 0xff, RZ, 0xc0, !PT ;  /* 0x000000ff08ff7812 */ /* 0x000fe2000780c0ff */
[----:B------:R-:W-:Y:S02]  /*6ec0*/  IMAD.MOV.U32 R3, RZ, RZ, 0x1 ;  /* 0x00000001ff037424 */ /* 0x000fe400078e00ff */
[----:B------:R-:W-:-:S10]  /*6ed0*/  IMAD.MOV.U32 R13, RZ, RZ, RZ ;  /* 0x000000ffff0d7224 */ /* 0x000fd400078e00ff */
[----:B------:R-:W-:Y:S05]  /*6ee0*/  @!P0 BRA `(.L_x_168) ;  /* 0x0000000c00808947 */ /* 0x000fea0003800000 */
[----:B------:R-:W0:Y:S01]  /*6ef0*/  LDC R3, c[0x0][0x28c] ;  /* 0x0000a300ff037b82 */ /* 0x000e220000000800 */
[----:B------:R-:W-:Y:S01]  /*6f00*/  UMOV UR13, 0x1 ;  /* 0x00000001000d7882 */ /* 0x000fe20000000000 */
[----:B------:R-:W-:Y:S01]  /*6f10*/  ULDC UR5, c[0x0][0x658] ;  /* 0x0001960000057ab9 */ /* 0x000fe20000000800 */
[----:B------:R-:W-:Y:S01]  /*6f20*/  UMOV UR7, 0xffffffff ;  /* 0xffffffff00077882 */ /* 0x000fe20000000000 */
[----:B------:R-:W-:Y:S01]  /*6f30*/  BSSY B0, `(.L_x_168) ;  /* 0x00000db000007945 */ /* 0x000fe20003800000 */
[----:B------:R-:W-:Y:S01]  /*6f40*/  USHF.L.U32 UR7, UR7, UR5, URZ ;  /* 0x0000000507077299 */ /* 0x000fe2000800063f */
[----:B------:R-:W-:Y:S01]  /*6f50*/  IMAD.MOV.U32 R11, RZ, RZ, 0x1 ;  /* 0x00000001ff0b7424 */ /* 0x000fe200078e00ff */
[----:B------:R-:W-:Y:S01]  /*6f60*/  LOP3.LUT R10, R18, 0x2, RZ, 0xfc, !PT ;  /* 0x00000002120a7812 */ /* 0x000fe200078efcff */
[----:B------:R-:W1:Y:S01]  /*6f70*/  S2UR UR9, SR_CgaCtaId ;  /* 0x00000000000979c3 */ /* 0x000e620000008800 */
[----:B------:R-:W-:Y:S01]  /*6f80*/  IMAD.MOV.U32 R13, RZ, RZ, RZ ;  /* 0x000000ffff0d7224 */ /* 0x000fe200078e00ff */
[----:B------:R-:W-:Y:S01]  /*6f90*/  ULDC UR4, c[0x0][0x600] ;  /* 0x0001800000047ab9 */ /* 0x000fe20000000800 */
[----:B------:R-:W-:Y:S01]  /*6fa0*/  UMOV UR14, 0x11 ;  /* 0x00000011000e7882 */ /* 0x000fe20000000000 */
[----:B------:R-:W-:-:S02]  /*6fb0*/  USHF.L.U32 UR5, UR13, UR5, URZ ;  /* 0x000000050d057299 */ /* 0x000fc4000800063f */
[----:B------:R-:W-:Y:S02]  /*6fc0*/  UIADD3 UR4, UR4, -0x1, URZ ;  /* 0xffffffff04047890 */ /* 0x000fe4000fffe03f */
[----:B------:R-:W-:Y:S01]  /*6fd0*/  ULOP3.LUT UR7, URZ, UR7, URZ, 0x33, !UPT ;  /* 0x000000073f077292 */ /* 0x000fe2000f8e333f */
[----:B------:R-:W-:Y:S01]  /*6fe0*/  ULDC.64 UR24, c[0x0][0x198] ;  /* 0x0000660000187ab9 */ /* 0x000fe20000000a00 */
[----:B0-----:R-:W-:-:S05]  /*6ff0*/  VIADD R3, R3, 0x3f ;  /* 0x0000003f03037836 */ /* 0x001fca0000000000 */
[----:B------:R-:W-:Y:S01]  /*7000*/  SHF.R.S32.HI R4, RZ, 0x1f, R3 ;  /* 0x0000001fff047819 */ /* 0x000fe20000011403 */
[----:B-1----:R-:W-:-:S03]  /*7010*/  USHF.R.U32.HI UR26, URZ, 0x2, UR9 ;  /* 0x000000023f1a7899 */ /* 0x002fc60008011609 */
[----:B------:R-:W-:Y:S01]  /*7020*/  LEA.HI R4, R4, R3, RZ, 0x6 ;  /* 0x0000000304047211 */ /* 0x000fe200078f30ff */
[----:B------:R-:W-:Y:S01]  /*7030*/  ULOP3.LUT UR8, UR9, 0x3, URZ, 0xc0, !UPT ;  /* 0x0000000309087892 */ /* 0x000fe2000f8ec03f */
[----:B------:R-:W-:Y:S01]  /*7040*/  IMAD.MOV.U32 R3, RZ, RZ, 0x1 ;  /* 0x00000001ff037424 */ /* 0x000fe200078e00ff */
[----:B------:R-:W-:Y:S01]  /*7050*/  USHF.L.U32 UR6, UR9, 0x5, URZ ;  /* 0x0000000509067899 */ /* 0x000fe2000800063f */
[----:B------:R-:W-:Y:S01]  /*7060*/  SHF.R.S32.HI R8, RZ, 0x6, R4 ;  /* 0x00000006ff087819 */ /* 0x000fe20000011404 */
[----:B------:R-:W-:Y:S02]  /*7070*/  USHF.L.U32 UR27, UR9, 0xb, URZ ;  /* 0x0000000b091b7899 */ /* 0x000fe4000800063f */
[----:B------:R-:W-:Y:S02]  /*7080*/  ULOP3.LUT UR9, UR9, 0xfffffffc, URZ, 0xc0, !UPT ;  /* 0xfffffffc09097892 */ /* 0x000fe4000f8ec03f */
[----:B------:R-:W-:Y:S01]  /*7090*/  UISETP.GT.U32.AND UP0, UPT, UR8, 0xffff, UPT ;  /* 0x0000ffff0800788c */ /* 0x000fe2000bf04070 */
[----:B------:R-:W-:Y:S01]  /*70a0*/  VIADD R9, R8, 0x1 ;  /* 0x0000000108097836 */ /* 0x000fe20000000000 */
[----:B------:R-:W-:-:S02]  /*70b0*/  ULOP3.LUT UR11, UR9, 0x1, URZ, 0xfc, !UPT ;  /* 0x00000001090b7892 */ /* 0x000fc4000f8efc3f */
[----:B------:R-:W-:Y:S02]  /*70c0*/  ULOP3.LUT UR12, UR9, 0x2, URZ, 0xfc, !UPT ;  /* 0x00000002090c7892 */ /* 0x000fe4000f8efc3f */
[----:B------:R-:W-:Y:S02]  /*70d0*/  USHF.L.U32 UR10, UR13, UR9, URZ ;  /* 0x000000090d0a7299 */ /* 0x000fe4000800063f */
[----:B------:R-:W-:Y:S02]  /*70e0*/  ULOP3.LUT UR9, UR9, 0x3, URZ, 0xfc, !UPT ;  /* 0x0000000309097892 */ /* 0x000fe4000f8efc3f */
[----:B------:R-:W-:Y:S02]  /*70f0*/  USHF.L.U32 UR11, UR13, UR11, URZ ;  /* 0x0000000b0d0b7299 */ /* 0x000fe4000800063f */
[----:B------:R-:W-:Y:S02]  /*7100*/  USHF.L.U32 UR12, UR13, UR12, URZ ;  /* 0x0000000c0d0c7299 */ /* 0x000fe4000800063f */
[----:B------:R-:W-:-:S02]  /*7110*/  USEL UR8, UR8, 0xffff, !UP0 ;  /* 0x0000ffff08087887 */ /* 0x000fc4000c000000 */
[----:B------:R-:W-:Y:S02]  /*7120*/  USHF.L.U32 UR9, UR13, UR9, URZ ;  /* 0x000000090d097299 */ /* 0x000fe4000800063f */
[----:B------:R-:W-:Y:S02]  /*7130*/  ULOP3.LUT UR10, UR12, UR10, UR11, 0xfe, !UPT ;  /* 0x0000000a0c0a7292 */ /* 0x000fe4000f8efe0b */
[----:B------:R-:W-:Y:S02]  /*7140*/  ULOP3.LUT UR8, UR8, 0xffff, URZ, 0xc0, !UPT ;  /* 0x0000ffff08087892 */ /* 0x000fe4000f8ec03f */
[----:B------:R-:W-:Y:S02]  /*7150*/  ULOP3.LUT UR6, UR6, 0x60, URZ, 0xc0, !UPT ;  /* 0x0000006006067892 */ /* 0x000fe4000f8ec03f */
[----:B------:R-:W-:Y:S02]  /*7160*/  ULOP3.LUT UR13, UR10, UR9, URZ, 0xfc, !UPT ;  /* 0x000000090a0d7292 */ /* 0x000fe4000f8efc3f */
[----:B------:R-:W-:-:S12]  /*7170*/  USHF.L.U32 UR14, UR14, UR8, URZ ;  /* 0x000000080e0e7299 */ /* 0x000fd8000800063f */
.L_x_179:
[----:B------:R-:W-:-:S03]  /*7180*/  UMOV UR8, 0xffffffff ;  /* 0xffffffff00087882 */ /* 0x000fc60000000000 */
[----:B------:R-:W-:Y:S05]  /*7190*/  BRA.DIV UR8, `(.L_x_169) ;  /* 0x0000001208287947 */ /* 0x000fea000b800000 */
[----:B------:R-:W-:-:S13]  /*71a0*/  ELECT P6, URZ, PT ;  /* 0x00000000003f782f */ /* 0x000fda00038c0000 */
.L_x_193:
[----:B------:R-:W0:Y:S01]  /*71b0*/  LDC R4, c[0x0][0x28c] ;  /* 0x0000a300ff047b82 */ /* 0x000e220000000800 */
[----:B------:R-:W-:Y:S01]  /*71c0*/  BSSY B1, `(.L_x_170) ;  /* 0x000003d000017945 */ /* 0x000fe20003800000 */
[----:B0-----:R-:W-:-:S13]  /*71d0*/  ISETP.LT.OR P6, PT, R4, 0x1, !P6 ;  /* 0x000000010400780c */ /* 0x001fda00077c1670 */
[----:B------:R-:W-:Y:S05]  /*71e0*/  @P6 BRA `(.L_x_171) ;  /* 0x0000000000e86947 */ /* 0x000fea0003800000 */
[----:B------:R-:W-:Y:S01]  /*71f0*/  LEA R12, R12, UR26, 0x1 ;  /* 0x0000001a0c0c7c11 */ /* 0x000fe2000f8e08ff */
[----:B------:R-:W-:Y:S01]  /*7200*/  IMAD.MOV.U32 R20, RZ, RZ, RZ ;  /* 0x000000ffff147224 */ /* 0x000fe200078e00ff */
[----:B------:R-:W-:Y:S01]  /*7210*/  LEA R19, R19, UR6, 0x7 ;  /* 0x0000000613137c11 */ /* 0x000fe2000f8e38ff */
[----:B------:R-:W-:Y:S02]  /*7220*/  IMAD.MOV.U32 R4, RZ, RZ, R9 ;  /* 0x000000ffff047224 */ /* 0x000fe400078e0009 */
[----:B------:R-:W-:Y:S02]  /*7230*/  IMAD.MOV.U32 R5, RZ, RZ, R3 ;  /* 0x000000ffff057224 */ /* 0x000fe400078e0003 */
[----:B------:R-:W-:Y:S02]  /*7240*/  IMAD.MOV.U32 R6, RZ, RZ, R13 ;  /* 0x000000ffff067224 */ /* 0x000fe400078e000d */
[----:B------:R-:W-:-:S07]  /*7250*/  IMAD.SHL.U32 R15, R12, 0x40, RZ ;  /* 0x000000400c0f7824 */ /* 0x000fce00078e00ff */
.L_x_174:
[----:B------:R-:W0:Y:S01]  /*7260*/  S2R R21, SR_CgaCtaId ;  /* 0x0000000000157919 */ /* 0x000e220000008800 */
[----:B------:R-:W-:Y:S02]  /*7270*/  MOV R12, 0x400 ;  /* 0x00000400000c7802 */ /* 0x000fe40000000f00 */
[----:B------:R-:W-:-:S13]  /*7280*/  ISETP.NE.AND P1, PT, R0, RZ, PT ;  /* 0x000000ff0000720c */ /* 0x000fda0003f25270 */
[----:B------:R-:W1:Y:S01]  /*7290*/  @!P1 LDC R14, c[0x0][0x500] ;  /* 0x00014000ff0e9b82 */ /* 0x000e620000000800 */
[----:B0-----:R-:W-:Y:S02]  /*72a0*/  LEA R23, R21, R12, 0x18 ;  /* 0x0000000c15177211 */ /* 0x001fe400078ec0ff */
[----:B------:R-:W-:-:S03]  /*72b0*/  SHF.L.U32 R12, R5, 0x1f, RZ ;  /* 0x0000001f050c7819 */ /* 0x000fc600000006ff */
[----:B------:R-:W-:-:S04]  /*72c0*/  IMAD R21, R6, 0x8, R23 ;  /* 0x0000000806157824 */ /* 0x000fc800078e0217 */
[----:B------:R-:W0:Y:S02]  /*72d0*/  SYNCS.PHASECHK.TRANS64.TRYWAIT P0, [R21+URZ+0x38], R12 ;  /* 0x0000380c150075a7 */ /* 0x000e24000800017f */
[----:B01----:R-:W-:Y:S05]  /*72e0*/  @!P0 BRA `(.L_x_172) ;  /* 0x0000000c00f48947 */ /* 0x003fea0003800000 */
.L_x_194:
[----:B0-----:R-:W-:Y:S01]  /*72f0*/  PRMT R12, R10, 0x9910, RZ ;  /* 0x000099100a0c7816 */ /* 0x001fe200000000ff */
[----:B------:R0:W-:Y:S03]  /*7300*/  @!P1 SYNCS.ARRIVE.TRANS64 RZ, [R21+URZ], R14 ;  /* 0x0000000e15ff99a7 */ /* 0x0001e6000800003f */
[----:B------:R-:W-:-:S13]  /*7310*/  ISETP.NE.AND P0, PT, R12, 0x2, PT ;  /* 0x000000020c00780c */ /* 0x000fda0003f05270 */
[----:B0-----:R-:W-:Y:S05]  /*7320*/  @P0 BRA `(.L_x_173) ;  /* 0x0000000000040947 */ /* 0x001fea0003800000 */
[----:B------:R-:W-:Y:S01]  /*7330*/  BPT.TRAP 0x1 ;  /* 0x000000040000795c */ /* 0x000fe20000300000 */
.L_x_173:
[----:B------:R-:W-:Y:S01]  /*7340*/  R2UR UR8, R6 ;  /* 0x00000000060872ca */ /* 0x000fe200000e0000 */
[----:B------:R-:W-:Y:S01]  /*7350*/  VIADD R4, R4, 0xffffffff ;  /* 0xffffffff04047836 */ /* 0x000fe20000000000 */
[----:B------:R-:W-:Y:S01]  /*7360*/  R2UR UR15, R23 ;  /* 0x00000000170f72ca */ /* 0x000fe200000e0000 */
[----:B------:R-:W-:Y:S01]  /*7370*/  UIADD3 UR16, UP0, UR24, 0xf0, URZ ;  /* 0x000000f018107890 */ /* 0x000fe2000ff1e03f */
[----:B------:R-:W-:Y:S01]  /*7380*/  R2UR UR22, R15 ;  /* 0x000000000f1672ca */ /* 0x000fe200000e0000 */
[----:B------:R-:W-:Y:S01]  /*7390*/  UIADD3 UR30, UP1, UR24, 0x1f0, URZ ;  /* 0x000001f0181e7890 */ /* 0x000fe2000ff3e03f */
[----:B------:R-:W-:Y:S01]  /*73a0*/  R2UR UR9, R21 ;  /* 0x00000000150972ca */ /* 0x000fe200000e0000 */
[----:B------:R-:W-:Y:S01]  /*73b0*/  UIADD3.X UR17, URZ, UR25, URZ, UP0, !UPT ;  /* 0x000000193f117290 */ /* 0x000fe200087fe43f */
[----:B------:R-:W-:Y:S01]  /*73c0*/  R2UR UR10, R20 ;  /* 0x00000000140a72ca */ /* 0x000fe200000e0000 */
[----:B------:R-:W-:Y:S01]  /*73d0*/  VIADD R6, R6, 0x1 ;  /* 0x0000000106067836 */ /* 0x000fe20000000000 */
[----:B------:R-:W-:Y:S01]  /*73e0*/  R2UR UR12, R7 ;  /* 0x00000000070c72ca */ /* 0x000fe200000e0000 */
[----:B------:R-:W-:Y:S01]  /*73f0*/  UPRMT UR28, URZ, 0x5410, UR13 ;  /* 0x000054103f1c7896 */ /* 0x000fe2000800000d */
[----:B------:R-:W-:Y:S01]  /*7400*/  R2UR UR23, R19 ;  /* 0x00000000131772ca */ /* 0x000fe200000e0000 */
[----:B------:R-:W-:Y:S01]  /*7410*/  USHF.L.U32 UR8, UR8, 0xd, URZ ;  /* 0x0000000d08087899 */ /* 0x000fe2000800063f */
[----:B------:R-:W-:Y:S01]  /*7420*/  ISETP.GT.AND P1, PT, R4, 0x1, PT ;  /* 0x000000010400780c */ /* 0x000fe20003f24270 */
[----:B------:R-:W-:Y:S01]  /*7430*/  UIADD3.X UR31, URZ, UR25, URZ, UP1, !UPT ;  /* 0x000000193f1f7290 */ /* 0x000fe20008ffe43f */
[----:B------:R-:W-:Y:S01]  /*7440*/  ISETP.NE.AND P0, PT, R6, 0x7, PT ;  /* 0x000000070600780c */ /* 0x000fe20003f05270 */
[----:B------:R-:W-:Y:S01]  /*7450*/  ULEA UR11, UR26, UR8, 0xc ;  /* 0x000000081a0b7291 */ /* 0x000fe2000f8e603f */
[----:B------:R-:W-:Y:S01]  /*7460*/  VIADD R20, R20, 0x40 ;  /* 0x0000004014147836 */ /* 0x000fe20000000000 */
[----:B------:R-:W-:Y:S01]  /*7470*/  ULOP3.LUT UR8, UR8, 0x1800, UR27, 0xf8, !UPT ;  /* 0x0000180008087892 */ /* 0x000fe2000f8ef81b */
[----:B------:R-:W-:Y:S01]  /*7480*/  SEL R12, RZ, 0x1, P0 ;  /* 0x00000001ff0c7807 */ /* 0x000fe20000000000 */
[----:B------:R-:W-:Y:S01]  /*7490*/  ULEA UR11, UR11, UR15, 0x1 ;  /* 0x0000000f0b0b7291 */ /* 0x000fe2000f8e083f */
[----:B------:R-:W-:Y:S01]  /*74a0*/  SEL R6, R6, RZ, P0 ;  /* 0x000000ff06067207 */ /* 0x000fe20000000000 */
[----:B------:R-:W-:Y:S01]  /*74b0*/  ULEA UR8, UR8, UR15, 0x1 ;  /* 0x0000000f08087291 */ /* 0x000fe2000f8e083f */
[----:B------:R-:W-:Y:S01]  /*74c0*/  LOP3.LUT R5, R5, R12, RZ, 0x3c, !PT ;  /* 0x0000000c05057212 */ /* 0x000fe200078e3cff */
[----:B------:R-:W-:-:S02]  /*74d0*/  UIADD3 UR20, UR11, 0x180, URZ ;  /* 0x000001800b147890 */ /* 0x000fc4000fffe03f */
[----:B------:R-:W-:Y:S02]  /*74e0*/  UPRMT UR15, URZ, 0x5410, UR14 ;  /* 0x000054103f0f7896 */ /* 0x000fe4000800000e */
[----:B------:R-:W-:Y:S01]  /*74f0*/  UIADD3 UR21, UR8, 0x1c180, URZ ;  /* 0x0001c18008157890 */ /* 0x000fe2000fffe03f */
[----:B------:R-:W-:Y:S01]  /*7500*/  UMOV UR18, 0x0 ;  /* 0x0000000000127882 */ /* 0x000fe20000000000 */
[----:B------:R-:W-:Y:S01]  /*7510*/  UMOV UR19, 0x10000000 ;  /* 0x1000000000137882 */ /* 0x000fe20000000000 */
[----:B------:R-:W-:Y:S01]  /*7520*/  UMOV UR11, UR22 ;  /* 0x00000016000b7c82 */ /* 0x000fe20008000000 */
[----:B------:R-:W-:-:S03]  /*7530*/  UMOV UR8, UR20 ;  /* 0x0000001400087c82 */ /* 0x000fc60008000000 */
[----:B------:R0:W-:Y:S02]  /*7540*/  UTMALDG.3D.MULTICAST [UR8], [UR16], UR15, desc[UR18] ;  /* 0x00001208100073b4 */ /* 0x0001e4000801180f */
[----:B0-----:R-:W-:Y:S01]  /*7550*/  UMOV UR8, UR21 ;  /* 0x0000001500087c82 */ /* 0x001fe20008000000 */
[----:B------:R-:W-:Y:S02]  /*7560*/  UMOV UR11, UR23 ;  /* 0x00000017000b7c82 */ /* 0x000fe40008000000 */
[----:B------:R0:W-:Y:S02]  /*7570*/  UTMALDG.3D.MULTICAST [UR8], [UR30], UR28, desc[UR18] ;  /* 0x000012081e0073b4 */ /* 0x0001e4000801181c */
[----:B0-----:R-:W-:Y:S05]  /*7580*/  @P1 BRA `(.L_x_174) ;  /* 0xfffffffc00341947 */ /* 0x001fea000383ffff */
.L_x_171:
[----:B------:R-:W-:Y:S05]  /*7590*/  BSYNC B1 ;  /* 0x0000000000017941 */ /* 0x000fea0003800000 */
.L_x_170:
[----:B------:R-:W-:Y:S01]  /*75a0*/  LOP3.LUT P1, RZ, R11, 0xff, RZ, 0xc0, !PT ;  /* 0x000000ff0bff7812 */ /* 0x000fe2000782c0ff */
[C---:B------:R-:W-:Y:S01]  /*75b0*/  IMAD.IADD R13, R8.reuse, 0x1, R13 ;  /* 0x00000001080d7824 */ /* 0x040fe200078e020d */
[----:B------:R-:W-:Y:S01]  /*75c0*/  ULDC.64 UR8, c[0x0][0x650] ;  /* 0x0001940000087ab9 */ /* 0x000fe20000000a00 */
[C---:B------:R-:W-:Y:S01]  /*75d0*/  ISETP.GE.U32.AND P2, PT, R8.reuse, 0x7, PT ;  /* 0x000000070800780c */ /* 0x040fe20003f46070 */
[----:B------:R-:W-:Y:S01]  /*75e0*/  BSSY B1, `(.L_x_175) ;  /* 0x000006d000017945 */ /* 0x000fe20003800000 */
[C---:B------:R-:W-:Y:S01]  /*75f0*/  IMAD.WIDE.U32 R4, R13.reuse, 0x24924925, RZ ;  /* 0x249249250d047825 */ /* 0x040fe200078e00ff */
[----:B------:R-:W-:Y:S02]  /*7600*/  ISETP.GT.U32.AND P0, PT, R13, 0x6, PT ;  /* 0x000000060d00780c */ /* 0x000fe40003f04070 */
[----:B------:R-:W-:Y:S01]  /*7610*/  PRMT R11, RZ, 0x7610, R11 ;  /* 0x00007610ff0b7816 */ /* 0x000fe2000000000b */
[----:B------:R-:W-:Y:S01]  /*7620*/  IMAD.MOV.U32 R12, RZ, RZ, -0x1 ;  /* 0xffffffffff0c7424 */ /* 0x000fe200078e00ff */
[----:B------:R-:W-:Y:S01]  /*7630*/  ISETP.LT.U32.AND P0, PT, R8, 0x7, P0 ;  /* 0x000000070800780c */ /* 0x000fe20000701070 */
[----:B------:R-:W-:-:S02]  /*7640*/  IMAD.MOV.U32 R19, RZ, RZ, -0x1 ;  /* 0xffffffffff137424 */ /* 0x000fc400078e00ff */
[----:B------:R-:W0:Y:S01]  /*7650*/  @P1 S2R R7, SR_CgaCtaId ;  /* 0x0000000000071919 */ /* 0x000e220000008800 */
[----:B------:R-:W-:Y:S02]  /*7660*/  SEL R4, RZ, 0x1, !P0 ;  /* 0x00000001ff047807 */ /* 0x000fe40004000000 */
[----:B------:R-:W-:Y:S02]  /*7670*/  IADD3 R16, P0, R16, UR36, RZ ;  /* 0x0000002410107c10 */ /* 0x000fe4000ff1e0ff */
[----:B------:R-:W-:Y:S02]  /*7680*/  @P1 MOV R6, 0x400 ;  /* 0x0000040000061802 */ /* 0x000fe40000000f00 */
[----:B------:R-:W-:Y:S02]  /*7690*/  IADD3.X R17, R17, UR42, RZ, P0, !PT ;  /* 0x0000002a11117c10 */ /* 0x000fe400087fe4ff */
[----:B------:R-:W-:Y:S02]  /*76a0*/  ISETP.GE.U32.AND P0, PT, R16, UR8, PT ;  /* 0x0000000810007c0c */ /* 0x000fe4000bf06070 */
[----:B------:R-:W-:-:S02]  /*76b0*/  LOP3.LUT R3, R3, R4, RZ, 0x3c, !PT ;  /* 0x0000000403037212 */ /* 0x000fc400078e3cff */
[----:B------:R-:W-:Y:S02]  /*76c0*/  ISETP.GE.U32.AND.EX P0, PT, R17, UR9, PT, P0 ;  /* 0x0000000911007c0c */ /* 0x000fe4000bf06100 */
[----:B0-----:R-:W-:Y:S01]  /*76d0*/  @P1 LEA R6, R7, R6, 0x18 ;  /* 0x0000000607061211 */ /* 0x001fe200078ec0ff */
[----:B------:R-:W-:-:S03]  /*76e0*/  IMAD.IADD R7, R13, 0x1, -R5 ;  /* 0x000000010d077824 */ /* 0x000fc600078e0a05 */
[----:B------:R0:W-:Y:S02]  /*76f0*/  @P1 SYNCS.ARRIVE.TRANS64.A1T0 RZ, [R6+URZ+0x88], RZ ;  /* 0x000088ff06ff19a7 */ /* 0x0001e4000810003f */
[----:B------:R-:W-:-:S04]  /*7700*/  LEA.HI R7, R7, R5, RZ, 0x1f ;  /* 0x0000000507077211 */ /* 0x000fc800078ff8ff */
[----:B------:R-:W-:Y:S01]  /*7710*/  SHF.R.U32.HI R4, RZ, 0x2, R7 ;  /* 0x00000002ff047819 */ /* 0x000fe20000011607 */
[----:B------:R-:W-:-:S03]  /*7720*/  IMAD.MOV.U32 R7, RZ, RZ, -0x1 ;  /* 0xffffffffff077424 */ /* 0x000fc600078e00ff */
[--C-:B------:R-:W-:Y:S01]  /*7730*/  @P2 LOP3.LUT R3, R3, 0x1, R4.reuse, 0x78, !PT ;  /* 0x0000000103032812 */ /* 0x100fe200078e7804 */
[----:B------:R-:W-:Y:S01]  /*7740*/  IMAD R13, R4, -0x7, R13 ;  /* 0xfffffff9040d7824 */ /* 0x000fe200078e020d */
[----:B------:R-:W-:Y:S01]  /*7750*/  PRMT R4, RZ, 0x7610, R4 ;  /* 0x00007610ff047816 */ /* 0x000fe20000000004 */
[----:B0-----:R-:W-:Y:S06]  /*7760*/  @P0 BRA `(.L_x_176) ;  /* 0x0000000400500947 */ /* 0x001fec0003800000 */
[----:B------:R-:W0:Y:S01]  /*7770*/  S2R R15, SR_CTAID.X ;  /* 0x00000000000f7919 */ /* 0x000e220000002500 */
[----:B------:R-:W-:Y:S01]  /*7780*/  ULDC.64 UR8, c[0x0][0x628] ;  /* 0x00018a0000087ab9 */ /* 0x000fe20000000a00 */
[----:B------:R-:W1:Y:S01]  /*7790*/  LDC R20, c[0x0][0x144] ;  /* 0x00005100ff147b82 */ /* 0x000e620000000800 */
[----:B------:R-:W-:Y:S01]  /*77a0*/  ISETP.NE.U32.AND P0, PT, RZ, UR8, PT ;  /* 0x00000008ff007c0c */ /* 0x000fe2000bf05070 */
[----:B------:R-:W2:Y:S01]  /*77b0*/  S2R R12, SR_CTAID.Y ;  /* 0x00000000000c7919 */ /* 0x000ea20000002600 */
[----:B------:R-:W-:Y:S01]  /*77c0*/  ULDC UR10, c[0x0][0x150] ;  /* 0x00005400000a7ab9 */ /* 0x000fe20000000800 */
[----:B------:R-:W-:Y:S01]  /*77d0*/  ULDC UR11, c[0x0][0x630] ;  /* 0x00018c00000b7ab9 */ /* 0x000fe20000000800 */
[----:B------:R-:W-:Y:S01]  /*77e0*/  ISETP.NE.AND.EX P0, PT, RZ, UR9, PT, P0 ;  /* 0x00000009ff007c0c */ /* 0x000fe2000bf05300 */
[----:B------:R-:W-:Y:S01]  /*77f0*/  IMAD.MOV.U32 R4, RZ, RZ, R16 ;  /* 0x000000ffff047224 */ /* 0x000fe200078e0010 */
[----:B0-----:R-:W-:-:S05]  /*7800*/  I2FP.F32.U32 R5, R15 ;  /* 0x0000000f00057245 */ /* 0x001fca0000201000 */
[----:B------:R-:W-:Y:S01]  /*7810*/  FMUL R21, R5, UR10 ;  /* 0x0000000a05157c20 */ /* 0x000fe20008400000 */
[----:B------:R-:W-:-:S05]  /*7820*/  IMAD.MOV.U32 R5, RZ, RZ, R17 ;  /* 0x000000ffff057224 */ /* 0x000fca00078e0011 */
[----:B--2---:R-:W-:Y:S05]  /*7830*/  @!P0 BRA `(.L_x_177) ;  /* 0x0000000000288947 */ /* 0x004fea0003800000 */
[----:B------:R-:W-:Y:S02]  /*7840*/  ULDC UR10, c[0x0][0x634] ;  /* 0x00018d00000a7ab9 */ /* 0x000fe40000000800 */
[----:B------:R-:W-:-:S05]  /*7850*/  IADD3 R5, P0, R16, UR10, RZ ;  /* 0x0000000a10057c10 */ /* 0x000fca000ff1e0ff */
[----:B------:R-:W-:-:S04]  /*7860*/  IMAD.X R19, RZ, RZ, R17, P0 ;  /* 0x000000ffff137224 */ /* 0x000fc800000e0611 */
[----:B------:R-:W-:-:S04]  /*7870*/  IMAD.WIDE.U32 R6, R19, UR8, RZ ;  /* 0x0000000813067c25 */ /* 0x000fc8000f8e00ff */
[----:B------:R-:W-:-:S04]  /*7880*/  IMAD.WIDE.U32 R6, P0, R5, UR9, R6 ;  /* 0x0000000905067c25 */ /* 0x000fc8000f800006 */
[----:B------:R-:W-:-:S04]  /*7890*/  IMAD.WIDE.U32 R4, R5, UR8, RZ ;  /* 0x0000000805047c25 */ /* 0x000fc8000f8e00ff */
[----:B------:R-:W-:Y:S01]  /*78a0*/  IMAD.MOV.U32 R4, RZ, RZ, R7 ;  /* 0x000000ffff047224 */ /* 0x000fe200078e0007 */
[----:B------:R-:W-:Y:S01]  /*78b0*/  IADD3 RZ, P1, R5, R6, RZ ;  /* 0x0000000605ff7210 */ /* 0x000fe20007f3e0ff */
[----:B------:R-:W-:-:S04]  /*78c0*/  IMAD.X R5, RZ, RZ, RZ, P0 ;  /* 0x000000ffff057224 */ /* 0x000fc800000e06ff */
[----:B------:R-:W-:-:S08]  /*78d0*/  IMAD.WIDE.U32.X R4, R19, UR9, R4, P1 ;  /* 0x0000000913047c25 */ /* 0x000fd000088e0404 */
.L_x_177:
[--C-:B------:R-:W-:Y:S01]  /*78e0*/  SHF.R.U64 R14, R4, UR11, R5.reuse ;  /* 0x0000000b040e7c19 */ /* 0x100fe20008001205 */
[----:B------:R-:W0:Y:S01]  /*78f0*/  F2I.U32.TRUNC.NTZ R21, R21 ;  /* 0x0000001500157305 */ /* 0x000e22000020f000 */
[----:B------:R-:W-:Y:S01]  /*7900*/  SHF.R.U32.HI R4, RZ, UR11, R5 ;  /* 0x0000000bff047c19 */ /* 0x000fe20008011605 */
[----:B------:R-:W-:Y:S01]  /*7910*/  ULDC.64 UR8, c[0x0][0x620] ;  /* 0x0001880000087ab9 */ /* 0x000fe20000000a00 */
[----:B------:R-:W-:Y:S01]  /*7920*/  IADD3 R7, P0, RZ, -R14, RZ ;  /* 0x8000000eff077210 */ /* 0x000fe20007f1e0ff */
[----:B------:R-:W-:-:S04]  /*7930*/  ULDC.64 UR10, c[0x0][0x640] ;  /* 0x00019000000a7ab9 */ /* 0x000fc80000000a00 */
[----:B------:R-:W-:Y:S01]  /*7940*/  IMAD.X R4, RZ, RZ, ~R4, P0 ;  /* 0x000000ffff047224 */ /* 0x000fe200000e0e04 */
[----:B------:R-:W-:-:S03]  /*7950*/  ISETP.NE.U32.AND P0, PT, RZ, UR10, PT ;  /* 0x0000000aff007c0c */ /* 0x000fc6000bf05070 */
[----:B------:R-:W-:Y:S01]  /*7960*/  IMAD R6, R4, UR8, RZ ;  /* 0x0000000804067c24 */ /* 0x000fe2000f8e02ff */
[----:B------:R-:W-:Y:S01]  /*7970*/  ISETP.NE.AND.EX P0, PT, RZ, UR11, PT, P0 ;  /* 0x0000000bff007c0c */ /* 0x000fe2000bf05300 */
[----:B------:R-:W-:Y:S01]  /*7980*/  IMAD.WIDE.U32 R4, R7, UR8, R16 ;  /* 0x0000000807047c25 */ /* 0x000fe2000f8e0010 */
[----:B------:R-:W-:-:S03]  /*7990*/  ULDC UR8, c[0x0][0x618] ;  /* 0x0001860000087ab9 */ /* 0x000fc60000000800 */
[----:B------:R-:W-:Y:S01]  /*79a0*/  IMAD R7, R7, UR9, R6 ;  /* 0x0000000907077c24 */ /* 0x000fe2000f8e0206 */
[----:B------:R-:W-:Y:S01]  /*79b0*/  ULDC UR9, c[0x0][0x154] ;  /* 0x0000550000097ab9 */ /* 0x000fe20000000800 */
[----:B0-----:R-:W-:Y:S02]  /*79c0*/  IMAD.MOV R6, RZ, RZ, -R21 ;  /* 0x000000ffff067224 */ /* 0x001fe400078e0a15 */
[----:B------:R-:W0:Y:S01]  /*79d0*/  LDC R21, c[0x0][0x148] ;  /* 0x00005200ff157b82 */ /* 0x000e220000000800 */
[----:B------:R-:W-:Y:S02]  /*79e0*/  IMAD.IADD R5, R5, 0x1, R7 ;  /* 0x0000000105057824 */ /* 0x000fe400078e0207 */
[----:B-1----:R-:W-:Y:S01]  /*79f0*/  IMAD R15, R20, R6, R15 ;  /* 0x00000006140f7224 */ /* 0x002fe200078e020f */
[----:B------:R-:W-:Y:S02]  /*7a00*/  I2FP.F32.U32 R6, R12 ;  /* 0x0000000c00067245 */ /* 0x000fe40000201000 */
[----:B------:R-:W-:-:S02]  /*7a10*/  SHF.R.U64 R19, R4, UR8, R5 ;  /* 0x0000000804137c19 */ /* 0x000fc40008001205 */
[----:B------:R-:W-:Y:S01]  /*7a20*/  SHF.R.U32.HI R4, RZ, UR8, R5 ;  /* 0x00000008ff047c19 */ /* 0x000fe20008011605 */
[----:B------:R-:W-:Y:S01]  /*7a30*/  FMUL R6, R6, UR9 ;  /* 0x0000000906067c20 */ /* 0x000fe20008400000 */
[----:B------:R-:W-:Y:S02]  /*7a40*/  ULDC UR8, c[0x0][0x608] ;  /* 0x0001820000087ab9 */ /* 0x000fe40000000800 */
[--C-:B------:R-:W-:Y:S01]  /*7a50*/  SHF.R.U64 R22, R19, UR8, R4.reuse ;  /* 0x0000000813167c19 */ /* 0x100fe20008001204 */
[----:B------:R1:W2:Y:S01]  /*7a60*/  F2I.U32.TRUNC.NTZ R24, R6 ;  /* 0x0000000600187305 */ /* 0x0002a2000020f000 */
[----:B------:R-:W-:Y:S01]  /*7a70*/  SHF.R.U32.HI R5, RZ, UR8, R4 ;  /* 0x00000008ff057c19 */ /* 0x000fe20008011604 */
[----:B------:R-:W-:-:S03]  /*7a80*/  ULDC UR8, c[0x0][0x658] ;  /* 0x0001960000087ab9 */ /* 0x000fc60000000800 */
[--C-:B------:R-:W-:Y:S02]  /*7a90*/  SHF.R.U64 R20, R22, UR8, R5.reuse ;  /* 0x0000000816147c19 */ /* 0x100fe40008001205 */
[----:B------:R-:W-:-:S03]  /*7aa0*/  SHF.R.U32.HI R23, RZ, UR8, R5 ;  /* 0x00000008ff177c19 */ /* 0x000fc60008011605 */
[----:B------:R-:W-:Y:S02]  /*7ab0*/  IMAD.MOV.U32 R4, RZ, RZ, R20 ;  /* 0x000000ffff047224 */ /* 0x000fe400078e0014 */
[----:B------:R-:W-:Y:S01]  /*7ac0*/  IMAD.MOV.U32 R5, RZ, RZ, R23 ;  /* 0x000000ffff057224 */ /* 0x000fe200078e0017 */
[----:B-1----:R-:W-:Y:S06]  /*7ad0*/  @!P0 BRA `(.L_x_178) ;  /* 0x0000000000288947 */ /* 0x002fec0003800000 */
        /* <DEDUP_REMOVED lines=10> */
.L_x_178:
[----:B------:R-:W-:Y:S01]  /*7b80*/  ISETP.NE.AND P0, PT, R2, 0x1, PT ;  /* 0x000000010200780c */ /* 0x000fe20003f05270 */
[----:B------:R-:W-:Y:S01]  /*7b90*/  ULDC UR8, c[0x0][0x648] ;  /* 0x0001920000087ab9 */ /* 0x000fe20000000800 */
[----:B------:R-:W-:Y:S01]  /*7ba0*/  LOP3.LUT R22, R22, UR7, RZ, 0xc0, !PT ;  /* 0x0000000716167c12 */ /* 0x000fe2000f8ec0ff */
[----:B--2---:R-:W-:Y:S01]  /*7bb0*/  IMAD.MOV R24, RZ, RZ, -R24 ;  /* 0x000000ffff187224 */ /* 0x004fe200078e0a18 */
[----:B------:R-:W-:Y:S01]  /*7bc0*/  SHF.R.U64 R5, R4, UR8, R5 ;  /* 0x0000000804057c19 */ /* 0x000fe20008001205 */
[----:B------:R-:W-:Y:S01]  /*7bd0*/  ULDC UR8, c[0x0][0x638] ;  /* 0x00018e0000087ab9 */ /* 0x000fe20000000800 */
[----:B------:R-:W-:Y:S01]  /*7be0*/  LOP3.LUT R19, R19, UR4, RZ, 0xc0, !PT ;  /* 0x0000000413137c12 */ /* 0x000fe2000f8ec0ff */
[----:B------:R-:W-:Y:S01]  /*7bf0*/  ULDC UR9, c[0x0][0x610] ;  /* 0x0001840000097ab9 */ /* 0x000fe20000000800 */
[----:B------:R-:W-:Y:S02]  /*7c00*/  IMAD.MOV.U32 R4, RZ, RZ, 0x1 ;  /* 0x00000001ff047424 */ /* 0x000fe400078e00ff */
[----:B------:R-:W-:-:S02]  /*7c10*/  IMAD.MOV R7, RZ, RZ, -R5 ;  /* 0x000000ffff077224 */ /* 0x000fc400078e0a05 */
[----:B------:R-:W-:Y:S02]  /*7c20*/  IMAD R22, R5, UR5, R22 ;  /* 0x0000000505167c24 */ /* 0x000fe4000f8e0216 */
[----:B0-----:R-:W-:Y:S02]  /*7c30*/  @P0 IMAD R15, R21, R24, R12 ;  /* 0x00000018150f0224 */ /* 0x001fe400078e020c */
[----:B------:R-:W-:Y:S01]  /*7c40*/  IMAD R20, R7, UR8, R20 ;  /* 0x0000000807147c24 */ /* 0x000fe2000f8e0214 */
[----:B------:R-:W-:Y:S01]  /*7c50*/  ULDC UR8, c[0x0][0x600] ;  /* 0x0001800000087ab9 */ /* 0x000fe20000000800 */
[----:B------:R-:W-:Y:S02]  /*7c60*/  IMAD R15, R22, UR9, R15 ;  /* 0x00000009160f7c24 */ /* 0x000fe4000f8e020f */
[----:B------:R-:W-:Y:S02]  /*7c70*/  IMAD R20, R20, UR8, R19 ;  /* 0x0000000814147c24 */ /* 0x000fe4000f8e0213 */
[----:B------:R-:W-:-:S03]  /*7c80*/  IMAD.MOV.U32 R7, RZ, RZ, R14 ;  /* 0x000000ffff077224 */ /* 0x000fc600078e000e */
[----:B------:R-:W-:Y:S02]  /*7c90*/  SEL R19, R20, R15, !P0 ;  /* 0x0000000f14137207 */ /* 0x000fe40004000000 */
[----:B------:R-:W-:-:S07]  /*7ca0*/  SEL R12, R15, R20, !P0 ;  /* 0x000000140f0c7207 */ /* 0x000fce0004000000 */
.L_x_176:
[----:B------:R-:W-:Y:S05]  /*7cb0*/  BSYNC B1 ;  /* 0x0000000000017941 */ /* 0x000fea0003800000 */
.L_x_175:
[----:B------:R-:W-:-:S13]  /*7cc0*/  LOP3.LUT P0, RZ, R4, 0xff, RZ, 0xc0, !PT ;  /* 0x000000ff04ff7812 */ /* 0x000fda000780c0ff */
[----:B------:R-:W-:Y:S05]  /*7cd0*/  @P0 BRA `(.L_x_179) ;  /* 0xfffffff400280947 */ /* 0x000fea000383ffff */
[----:B------:R-:W-:Y:S05]  /*7ce0*/  BSYNC B0 ;  /* 0x0000000000007941 */ /* 0x000fea0003800000 */
.L_x_168:
[----:B------:R-:W-:-:S03]  /*7cf0*/  UMOV UR8, 0xffffffff ;  /* 0xffffffff00087882 */ /* 0x000fc60000000000 */
[----:B------:R-:W-:Y:S05]  /*7d00*/  BRA.DIV UR8, `(.L_x_180) ;  /* 0x0000000608807947 */ /* 0x000fea000b800000 */
[----:B------:R-:W-:-:S13]  /*7d10*/  ELECT P6, URZ, PT ;  /* 0x00000000003f782f */ /* 0x000fda00038c0000 */
.L_x_197:
[----:B------:R-:W-:Y:S04]  /*7d20*/  BSSY B0, `(.L_x_181) ;  /* 0x0000046000007945 */ /* 0x000fe80003800000 */
[----:B------:R-:W-:Y:S05]  /*7d30*/  @!P6 BRA `(.L_x_182) ;  /* 0x000000040010e947 */ /* 0x000fea0003800000 */
[----:B------:R-:W-:-:S04]  /*7d40*/  LOP3.LUT R18, R18, 0x2, RZ, 0xfc, !PT ;  /* 0x0000000212127812 */ /* 0x000fc800078efcff */
[----:B------:R-:W-:-:S13]  /*7d50*/  ISETP.NE.AND P0, PT, R18, 0x3, PT ;  /* 0x000000031200780c */ /* 0x000fda0003f05270 */
[----:B------:R-:W-:Y:S05]  /*7d60*/  @!P0 BRA `(.L_x_183) ;  /* 0x0000000000048947 */ /* 0x000fea0003800000 */
[----:B------:R-:W-:Y:S01]  /*7d70*/  BPT.TRAP 0x1 ;  /* 0x000000040000795c */ /* 0x000fe20000300000 */
.L_x_183:
[----:B------:R-:W0:Y:S01]  /*7d80*/  S2R R5, SR_CgaCtaId ;  /* 0x0000000000057919 */ /* 0x000e220000008800 */
[----:B------:R-:W-:Y:S02]  /*7d90*/  MOV R0, 0x400 ;  /* 0x0000040000007802 */ /* 0x000fe40000000f00 */
[----:B------:R-:W-:Y:S02]  /*7da0*/  SHF.L.U32 R4, R3, 0x1f, RZ ;  /* 0x0000001f03047819 */ /* 0x000fe400000006ff */
[----:B0-----:R-:W-:-:S05]  /*7db0*/  LEA R0, R5, R0, 0x18 ;  /* 0x0000000005007211 */ /* 0x001fca00078ec0ff */
[----:B------:R-:W-:-:S04]  /*7dc0*/  VIADD R0, R0, 0x38 ;  /* 0x0000003800007836 */ /* 0x000fc80000000000 */
[C---:B------:R-:W-:Y:S02]  /*7dd0*/  IMAD R7, R13.reuse, 0x8, R0 ;  /* 0x000000080d077824 */ /* 0x040fe400078e0200 */
[----:B------:R-:W-:Y:S02]  /*7de0*/  VIADD R13, R13, 0x1 ;  /* 0x000000010d0d7836 */ /* 0x000fe40000000000 */
[----:B------:R-:W0:Y:S03]  /*7df0*/  SYNCS.PHASECHK.TRANS64.TRYWAIT P0, [R7+URZ], R4 ;  /* 0x00000004070075a7 */ /* 0x000e26000800017f */
[----:B------:R-:W-:-:S04]  /*7e00*/  ISETP.NE.AND P1, PT, R13, 0x7, PT ;  /* 0x000000070d00780c */ /* 0x000fc80003f25270 */
[----:B------:R-:W-:Y:S02]  /*7e10*/  SEL R2, RZ, 0x1, P1 ;  /* 0x00000001ff027807 */ /* 0x000fe40000800000 */
[----:B------:R-:W-:Y:S02]  /*7e20*/  SEL R13, R13, RZ, P1 ;  /* 0x000000ff0d0d7207 */ /* 0x000fe40000800000 */
[----:B------:R-:W-:-:S03]  /*7e30*/  LOP3.LUT R6, R3, R2, RZ, 0x3c, !PT ;  /* 0x0000000203067212 */ /* 0x000fc600078e3cff */
[----:B------:R-:W-:Y:S01]  /*7e40*/  IMAD R8, R13, 0x8, R0 ;  /* 0x000000080d087824 */ /* 0x000fe200078e0200 */
[----:B------:R-:W-:Y:S01]  /*7e50*/  SHF.L.U32 R5, R6, 0x1f, RZ ;  /* 0x0000001f06057819 */ /* 0x000fe200000006ff */
[----:B0-----:R-:W-:Y:S06]  /*7e60*/  @!P0 BRA `(.L_x_184) ;  /* 0x0000000400488947 */ /* 0x001fec0003800000 */
.L_x_198:
[----:B------:R-:W1:Y:S01]  /*7e70*/  SYNCS.PHASECHK.TRANS64.TRYWAIT P0, [R8+URZ], R5 ;  /* 0x00000005080075a7 */ /* 0x000e62000800017f */
[----:B------:R-:W-:-:S05]  /*7e80*/  VIADD R2, R13, 0x1 ;  /* 0x000000010d027836 */ /* 0x000fca0000000000 */
[----:B------:R-:W-:-:S04]  /*7e90*/  ISETP.NE.AND P1, PT, R2, 0x7, PT ;  /* 0x000000070200780c */ /* 0x000fc80003f25270 */
[----:B------:R-:W-:Y:S02]  /*7ea0*/  SEL R3, RZ, 0x1, P1 ;  /* 0x00000001ff037807 */ /* 0x000fe40000800000 */
[----:B0-----:R-:W-:Y:S02]  /*7eb0*/  SEL R7, R2, RZ, P1 ;  /* 0x000000ff02077207 */ /* 0x001fe40000800000 */
[----:B------:R-:W-:-:S03]  /*7ec0*/  LOP3.LUT R6, R6, R3, RZ, 0x3c, !PT ;  /* 0x0000000306067212 */ /* 0x000fc600078e3cff */
[----:B------:R-:W-:Y:S01]  /*7ed0*/  IMAD R9, R7, 0x8, R0 ;  /* 0x0000000807097824 */ /* 0x000fe200078e0200 */
[----:B------:R-:W-:Y:S01]  /*7ee0*/  SHF.L.U32 R4, R6, 0x1f, RZ ;  /* 0x0000001f06047819 */ /* 0x000fe200000006ff */
[----:B-1----:R-:W-:Y:S06]  /*7ef0*/  @!P0 BRA `(.L_x_185) ;  /* 0x0000000400388947 */ /* 0x002fec0003800000 */
.L_x_199:
[----:B------:R-:W1:Y:S01]  /*7f00*/  SYNCS.PHASECHK.TRANS64.TRYWAIT P0, [R9+URZ], R4 ;  /* 0x00000004090075a7 */ /* 0x000e62000800017f */
[----:B------:R-:W-:-:S05]  /*7f10*/  VIADD R2, R7, 0x1 ;  /* 0x0000000107027836 */ /* 0x000fca0000000000 */
[----:B------:R-:W-:-:S04]  /*7f20*/  ISETP.NE.AND P1, PT, R2, 0x7, PT ;  /* 0x000000070200780c */ /* 0x000fc80003f25270 */
[----:B------:R-:W-:Y:S02]  /*7f30*/  SEL R3, RZ, 0x1, P1 ;  /* 0x00000001ff037807 */ /* 0x000fe40000800000 */
[----:B------:R-:W-:Y:S02]  /*7f40*/  SEL R7, R2, RZ, P1 ;  /* 0x000000ff02077207 */ /* 0x000fe40000800000 */
[----:B------:R-:W-:-:S03]  /*7f50*/  LOP3.LUT R6, R6, R3, RZ, 0x3c, !PT ;  /* 0x0000000306067212 */ /* 0x000fc600078e3cff */
[----:B0-----:R-:W-:Y:S01]  /*7f60*/  IMAD R8, R7, 0x8, R0 ;  /* 0x0000000807087824 */ /* 0x001fe200078e0200 */
[----:B------:R-:W-:Y:S01]  /*7f70*/  SHF.L.U32 R5, R6, 0x1f, RZ ;  /* 0x0000001f06057819 */ /* 0x000fe200000006ff */
[----:B-1----:R-:W-:Y:S06]  /*7f80*/  @!P0 BRA `(.L_x_186) ;  /* 0x0000000400288947 */ /* 0x002fec0003800000 */
.L_x_200:
        /* <DEDUP_REMOVED lines=9> */
.L_x_201:
[----:B------:R-:W1:Y:S01]  /*8020*/  SYNCS.PHASECHK.TRANS64.TRYWAIT P0, [R9+URZ], R4 ;  /* 0x00000004090075a7 */ /* 0x000e62000800017f */
[----:B------:R-:W-:-:S05]  /*8030*/  VIADD R2, R7, 0x1 ;  /* 0x0000000107027836 */ /* 0x000fca0000000000 */
[----:B------:R-:W-:-:S04]  /*8040*/  ISETP.NE.AND P1, PT, R2, 0x7, PT ;  /* 0x000000070200780c */ /* 0x000fc80003f25270 */
[----:B------:R-:W-:Y:S02]  /*8050*/  SEL R3, RZ, 0x1, P1 ;  /* 0x00000001ff037807 */ /* 0x000fe40000800000 */
[----:B------:R-:W-:Y:S02]  /*8060*/  SEL R7, R2, RZ, P1 ;  /* 0x000000ff02077207 */ /* 0x000fe40000800000 */
[----:B------:R-:W-:-:S03]  /*8070*/  LOP3.LUT R11, R6, R3, RZ, 0x3c, !PT ;  /* 0x00000003060b7212 */ /* 0x000fc600078e3cff */
[----:B------:R-:W-:Y:S01]  /*8080*/  IMAD R6, R7, 0x8, R0 ;  /* 0x0000000807067824 */ /* 0x000fe200078e0200 */
[----:B0-----:R-:W-:Y:S01]  /*8090*/  SHF.L.U32 R5, R11, 0x1f, RZ ;  /* 0x0000001f0b057819 */ /* 0x001fe200000006ff */
[----:B-1----:R-:W-:Y:S06]  /*80a0*/  @!P0 BRA `(.L_x_188) ;  /* 0x0000000400088947 */ /* 0x002fec0003800000 */
.L_x_202:
[----:B------:R-:W1:Y:S01]  /*80b0*/  SYNCS.PHASECHK.TRANS64.TRYWAIT P0, [R6+URZ], R5 ;  /* 0x00000005060075a7 */ /* 0x000e62000800017f */
[----:B------:R-:W-:-:S05]  /*80c0*/  VIADD R2, R7, 0x1 ;  /* 0x0000000107027836 */ /* 0x000fca0000000000 */
[----:B------:R-:W-:-:S04]  /*80d0*/  ISETP.NE.AND P1, PT, R2, 0x7, PT ;  /* 0x000000070200780c */ /* 0x000fc80003f25270 */
[----:B0-----:R-:W-:Y:S02]  /*80e0*/  SEL R4, RZ, 0x1, P1 ;  /* 0x00000001ff047807 */ /* 0x001fe40000800000 */
[----:B------:R-:W-:Y:S02]  /*80f0*/  SEL R3, R2, RZ, P1 ;  /* 0x000000ff02037207 */ /* 0x000fe40000800000 */
[----:B------:R-:W-:Y:S01]  /*8100*/  LOP3.LUT R4, R11, R4, RZ, 0x3c, !PT ;  /* 0x000000040b047212 */ /* 0x000fe200078e3cff */
[----:B-1----:R-:W-:Y:S06]  /*8110*/  @!P0 BRA `(.L_x_189) ;  /* 0x0000000400008947 */ /* 0x002fec0003800000 */
.L_x_203:
[----:B------:R-:W-:Y:S01]  /*8120*/  IMAD R3, R3, 0x8, R0 ;  /* 0x0000000803037824 */ /* 0x000fe200078e0200 */
[----:B------:R-:W-:-:S07]  /*8130*/  SHF.L.U32 R0, R4, 0x1f, RZ ;  /* 0x0000001f04007819 */ /* 0x000fce00000006ff */
.L_x_190:
[----:B-1----:R1:W2:Y:S02]  /*8140*/  SYNCS.PHASECHK.TRANS64.TRYWAIT P0, [R3+URZ], R0 ;  /* 0x00000000030075a7 */ /* 0x0022a4000800017f */
[----:B--2---:R-:W-:Y:S05]  /*8150*/  @!P0 NANOSLEEP.SYNCS 0x989680 ;  /* 0x009896800000895d */ /* 0x004fea0003900000 */
[----:B------:R-:W2:Y:S02]  /*8160*/  @!P0 SYNCS.PHASECHK.TRANS64 P0, [R3+URZ], R0 ;  /* 0x00000000030085a7 */ /* 0x000ea4000800007f */
[----:B--2---:R-:W-:Y:S05]  /*8170*/  @!P0 BRA `(.L_x_190) ;  /* 0xfffffffc00f08947 */ /* 0x004fea000383ffff */
.L_x_182:
[----:B------:R-:W-:Y:S05]  /*8180*/  BSYNC B0 ;  /* 0x0000000000007941 */ /* 0x000fea0003800000 */
.L_x_181:
[----:B------:R-:W-:Y:S05]  /*8190*/  EXIT ;  /* 0x000000000000794d */ /* 0x000fea0003800000 */
.L_x_21:
[----:B-1----:R1:W2:Y:S02]  /*81a0*/  SYNCS.PHASECHK.TRANS64.TRYWAIT P1, [R3+URZ], R0 ;  /* 0x00000000030075a7 */ /* 0x0022a4000802017f */
[----:B--2---:R-:W-:Y:S05]  /*81b0*/  @!P1 NANOSLEEP.SYNCS 0x989680 ;  /* 0x009896800000995d */ /* 0x004fea0003900000 */
[----:B------:R-:W2:Y:S02]  /*81c0*/  @!P1 SYNCS.PHASECHK.TRANS64 P1, [R3+URZ], R0 ;  /* 0x00000000030095a7 */ /* 0x000ea4000802007f */
[----:B--2---:R-:W-:Y:S05]  /*81d0*/  @!P1 BRA `(.L_x_21) ;  /* 0xfffffffc00f09947 */ /* 0x004fea000383ffff */
[----:B------:R-:W-:Y:S05]  /*81e0*/  BRA `(.L_x_20) ;  /* 0xffffff9400907947 */ /* 0x000fea000383ffff */
.L_x_26:
[----:B-1----:R1:W2:Y:S02]  /*81f0*/  SYNCS.PHASECHK.TRANS64.TRYWAIT P1, [R5+URZ], R4 ;  /* 0x00000004050075a7 */ /* 0x0022a4000802017f */
[----:B--2---:R-:W-:Y:S05]  /*8200*/  @!P1 NANOSLEEP.SYNCS 0x989680 ;  /* 0x009896800000995d */ /* 0x004fea0003900000 */
[----:B------:R-:W2:Y:S02]  /*8210*/  @!P1 SYNCS.PHASECHK.TRANS64 P1, [R5+URZ], R4 ;  /* 0x00000004050095a7 */ /* 0x000ea4000802007f */
[----:B--2---:R-:W-:Y:S05]  /*8220*/  @!P1 BRA `(.L_x_26) ;  /* 0xfffffffc00f09947 */ /* 0x004fea000383ffff */
[----:B------:R-:W-:Y:S05]  /*8230*/  BRA `(.L_x_25) ;  /* 0xffffff98006c7947 */ /* 0x000fea000383ffff */
.L_x_169:
[----:B------:R-:W-:Y:S01]  /*8240*/  BSSY B1, `(.L_x_191) ;  /* 0x0000006000017945 */ /* 0x000fe20003800000 */
[----:B------:R-:W-:-:S07]  /*8250*/  IMAD.MOV.U32 R15, RZ, RZ, -0x1 ;  /* 0xffffffffff0f7424 */ /* 0x000fce00078e00ff */
[----:B------:R-:W-:Y:S05]  /*8260*/  WARPSYNC.COLLECTIVE R15, `(.L_x_192) ;  /* 0x000000000f0c7348 */ /* 0x000fea0003c00000 */
[----:B------:R-:W-:Y:S02]  /*8270*/  ELECT P6, UR62, PT ;  /* 0x00000000003e782f */ /* 0x000fe400038c0000 */
[----:B------:R-:W-:Y:S01]  /*8280*/  MOV R14, UR62 ;  /* 0x0000003e000e7c02 */ /* 0x000fe20008000f00 */
[----:B------:R-:W-:Y:S10]  /*8290*/  ENDCOLLECTIVE ;  /* 0x000000000000791b */ /* 0x000ff40003800000 */
.L_x_192:
[----:B------:R-:W-:Y:S05]  /*82a0*/  BSYNC B1 ;  /* 0x0000000000017941 */ /* 0x000fea0003800000 */
.L_x_191:
[----:B------:R-:W-:Y:S05]  /*82b0*/  BRA `(.L_x_193) ;  /* 0xffffffec00bc7947 */ /* 0x000fea000383ffff */
.L_x_172:
[----:B0-----:R0:W1:Y:S02]  /*82c0*/  SYNCS.PHASECHK.TRANS64.TRYWAIT P0, [R21+URZ+0x38], R12 ;  /* 0x0000380c150075a7 */ /* 0x001064000800017f */
[----:B-1----:R-:W-:Y:S05]  /*82d0*/  @!P0 NANOSLEEP.SYNCS 0x989680 ;  /* 0x009896800000895d */ /* 0x002fea0003900000 */
[----:B------:R-:W1:Y:S02]  /*82e0*/  @!P0 SYNCS.PHASECHK.TRANS64 P0, [R21+URZ+0x38], R12 ;  /* 0x0000380c150085a7 */ /* 0x000e64000800007f */
[----:B-1----:R-:W-:Y:S05]  /*82f0*/  @!P0 BRA `(.L_x_172) ;  /* 0xfffffffc00f08947 */ /* 0x002fea000383ffff */
[----:B------:R-:W-:Y:S05]  /*8300*/  BRA `(.L_x_194) ;  /* 0xffffffec00f87947 */ /* 0x000fea000383ffff */
.L_x_180:
[----:B------:R-:W-:Y:S01]  /*8310*/  BSSY B0, `(.L_x_195) ;  /* 0x0000006000007945 */ /* 0x000fe20003800000 */
[----:B------:R-:W-:-:S07]  /*8320*/  IMAD.MOV.U32 R15, RZ, RZ, -0x1 ;  /* 0xffffffffff0f7424 */ /* 0x000fce00078e00ff */
[----:B------:R-:W-:Y:S05]  /*8330*/  WARPSYNC.COLLECTIVE R15, `(.L_x_196) ;  /* 0x000000000f0c7348 */ /* 0x000fea0003c00000 */
[----:B------:R-:W-:Y:S02]  /*8340*/  ELECT P6, UR62, PT ;  /* 0x00000000003e782f */ /* 0x000fe400038c0000 */
[----:B------:R-:W-:Y:S01]  /*8350*/  MOV R14, UR62 ;  /* 0x0000003e000e7c02 */ /* 0x000fe20008000f00 */
[----:B------:R-:W-:Y:S10]  /*8360*/  ENDCOLLECTIVE ;  /* 0x000000000000791b */ /* 0x000ff40003800000 */
.L_x_196:
[----:B------:R-:W-:Y:S05]  /*8370*/  BSYNC B0 ;  /* 0x0000000000007941 */ /* 0x000fea0003800000 */
.L_x_195:
[----:B------:R-:W-:Y:S05]  /*8380*/  BRA `(.L_x_197) ;  /* 0xfffffff800647947 */ /* 0x000fea000383ffff */
.L_x_184:
[----:B0-----:R0:W1:Y:S02]  /*8390*/  SYNCS.PHASECHK.TRANS64.TRYWAIT P0, [R7+URZ], R4 ;  /* 0x00000004070075a7 */ /* 0x001064000800017f */
[----:B-1----:R-:W-:Y:S05]  /*83a0*/  @!P0 NANOSLEEP.SYNCS 0x989680 ;  /* 0x009896800000895d */ /* 0x002fea0003900000 */
[----:B------:R-:W1:Y:S02]  /*83b0*/  @!P0 SYNCS.PHASECHK.TRANS64 P0, [R7+URZ], R4 ;  /* 0x00000004070085a7 */ /* 0x000e64000800007f */
[----:B-1----:R-:W-:Y:S05]  /*83c0*/  @!P0 BRA `(.L_x_184) ;  /* 0xfffffffc00f08947 */ /* 0x002fea000383ffff */
[----:B------:R-:W-:Y:S05]  /*83d0*/  BRA `(.L_x_198) ;  /* 0xfffffff800a47947 */ /* 0x000fea000383ffff */
.L_x_185:
[----:B0-----:R0:W1:Y:S02]  /*83e0*/  SYNCS.PHASECHK.TRANS64.TRYWAIT P0, [R8+URZ], R5 ;  /* 0x00000005080075a7 */ /* 0x001064000800017f */
[----:B-1----:R-:W-:Y:S05]  /*83f0*/  @!P0 NANOSLEEP.SYNCS 0x989680 ;  /* 0x009896800000895d */ /* 0x002fea0003900000 */
[----:B------:R-:W1:Y:S02]  /*8400*/  @!P0 SYNCS.PHASECHK.TRANS64 P0, [R8+URZ], R5 ;  /* 0x00000005080085a7 */ /* 0x000e64000800007f */
[----:B-1----:R-:W-:Y:S05]  /*8410*/  @!P0 BRA `(.L_x_185) ;  /* 0xfffffffc00f08947 */ /* 0x002fea000383ffff */
[----:B------:R-:W-:Y:S05]  /*8420*/  BRA `(.L_x_199) ;  /* 0xfffffff800b47947 */ /* 0x000fea000383ffff */
.L_x_186:
[----:B0-----:R0:W1:Y:S02]  /*8430*/  SYNCS.PHASECHK.TRANS64.TRYWAIT P0, [R9+URZ], R4 ;  /* 0x00000004090075a7 */ /* 0x001064000800017f */
[----:B-1----:R-:W-:Y:S05]  /*8440*/  @!P0 NANOSLEEP.SYNCS 0x989680 ;  /* 0x009896800000895d */ /* 0x002fea0003900000 */
[----:B------:R-:W1:Y:S02]  /*8450*/  @!P0 SYNCS.PHASECHK.TRANS64 P0, [R9+URZ], R4 ;  /* 0x00000004090085a7 */ /* 0x000e64000800007f */
[----:B-1----:R-:W-:Y:S05]  /*8460*/  @!P0 BRA `(.L_x_186) ;  /* 0xfffffffc00f08947 */ /* 0x002fea000383ffff */
[----:B------:R-:W-:Y:S05]  /*8470*/  BRA `(.L_x_200) ;  /* 0xfffffff800c47947 */ /* 0x000fea000383ffff */
.L_x_187:
[----:B0-----:R0:W1:Y:S02]  /*8480*/  SYNCS.PHASECHK.TRANS64.TRYWAIT P0, [R8+URZ], R5 ;  /* 0x00000005080075a7 */ /* 0x001064000800017f */
[----:B-1----:R-:W-:Y:S05]  /*8490*/  @!P0 NANOSLEEP.SYNCS 0x989680 ;  /* 0x009896800000895d */ /* 0x002fea0003900000 */
[----:B------:R-:W1:Y:S02]  /*84a0*/  @!P0 SYNCS.PHASECHK.TRANS64 P0, [R8+URZ], R5 ;  /* 0x00000005080085a7 */ /* 0x000e64000800007f */
[----:B-1----:R-:W-:Y:S05]  /*84b0*/  @!P0 BRA `(.L_x_187) ;  /* 0xfffffffc00f08947 */ /* 0x002fea000383ffff */
[----:B------:R-:W-:Y:S05]  /*84c0*/  BRA `(.L_x_201) ;  /* 0xfffffff800d47947 */ /* 0x000fea000383ffff */
.L_x_188:
[----:B0-----:R0:W1:Y:S02]  /*84d0*/  SYNCS.PHASECHK.TRANS64.TRYWAIT P0, [R9+URZ], R4 ;  /* 0x00000004090075a7 */ /* 0x001064000800017f */
[----:B-1----:R-:W-:Y:S05]  /*84e0*/  @!P0 NANOSLEEP.SYNCS 0x989680 ;  /* 0x009896800000895d */ /* 0x002fea0003900000 */
[----:B------:R-:W1:Y:S02]  /*84f0*/  @!P0 SYNCS.PHASECHK.TRANS64 P0, [R9+URZ], R4 ;  /* 0x00000004090085a7 */ /* 0x000e64000800007f */
[----:B-1----:R-:W-:Y:S05]  /*8500*/  @!P0 BRA `(.L_x_188) ;  /* 0xfffffffc00f08947 */ /* 0x002fea000383ffff */
[----:B------:R-:W-:Y:S05]  /*8510*/  BRA `(.L_x_202) ;  /* 0xfffffff800e47947 */ /* 0x000fea000383ffff */
.L_x_189:
[----:B0-----:R0:W1:Y:S02]  /*8520*/  SYNCS.PHASECHK.TRANS64.TRYWAIT P0, [R6+URZ], R5 ;  /* 0x00000005060075a7 */ /* 0x001064000800017f */
[----:B-1----:R-:W-:Y:S05]  /*8530*/  @!P0 NANOSLEEP.SYNCS 0x989680 ;  /* 0x009896800000895d */ /* 0x002fea0003900000 */
[----:B------:R-:W1:Y:S02]  /*8540*/  @!P0 SYNCS.PHASECHK.TRANS64 P0, [R6+URZ], R5 ;  /* 0x00000005060085a7 */ /* 0x000e64000800007f */
[----:B-1----:R-:W-:Y:S05]  /*8550*/  @!P0 BRA `(.L_x_189) ;  /* 0xfffffffc00f08947 */ /* 0x002fea000383ffff */
[----:B------:R-:W-:Y:S05]  /*8560*/  BRA `(.L_x_203) ;  /* 0xfffffff800ec7947 */ /* 0x000fea000383ffff */
.L_x_204:
[----:B------:R-:W-:-:S00]  /*8570*/  BRA `(.L_x_204) ;  /* 0xfffffffc00fc7947 */ /* 0x000fc0000383ffff */
[----:B------:R-:W-:-:S00]  /*8580*/  NOP ;  /* 0x0000000000007918 */ /* 0x000fc00000000000 */
[----:B------:R-:W-:-:S00]  /*8590*/  NOP ;  /* 0x0000000000007918 */ /* 0x000fc00000000000 */
[----:B------:R-:W-:-:S00]  /*85a0*/  NOP ;  /* 0x0000000000007918 */ /* 0x000fc00000000000 */
[----:B------:R-:W-:-:S00]  /*85b0*/  NOP ;  /* 0x0000000000007918 */ /* 0x000fc00000000000 */
[----:B------:R-:W-:-:S00]  /*85c0*/  NOP ;  /* 0x0000000000007918 */ /* 0x000fc00000000000 */
[----:B------:R-:W-:-:S00]  /*85d0*/  NOP ;  /* 0x0000000000007918 */ /* 0x000fc00000000000 */
[----:B------:R-:W-:-:S00]  /*85e0*/  NOP ;  /* 0x0000000000007918 */ /* 0x000fc00000000000 */
[----:B------:R-:W-:-:S00]  /*85f0*/  NOP ;  /* 0x0000000000007918 */ /* 0x000fc00000000000 */
.L_x_205:


//--------------------- .nv.global.init           --------------------------
	.section	.nv.global.init,"aw",@progbits
.nv.global.init:
	.type		$str$22,@object
	.size		$str$22,($str$23 - $str$22)
$str$22:
        /*0000*/ 	.byte	0x6b, 0x5f, 0x74, 0x69, 0x6c, 0x65, 0x5f, 0x63, 0x6f, 0x75, 0x6e, 0x74, 0x20, 0x3e, 0x3d, 0x20
        /*0010*/ 	.byte	0x31, 0x00
	.type		$str$23,@object
	.size		$str$23,(__unnamed_1 - $str$23)
$str$23:
        /*0012*/ 	.byte	0x2f, 0x74, 0x6d, 0x70, 0x2f, 0x63, 0x75, 0x74, 0x6c, 0x61, 0x73, 0x73, 0x5f, 0x73, 0x77, 0x65
        /*0022*/ 	.byte	0x65, 0x70, 0x5f, 0x73, 0x72, 0x63, 0x2f, 0x69, 0x6e, 0x63, 0x6c, 0x75, 0x64, 0x65, 0x2f, 0x63
        /*0032*/ 	.byte	0x75, 0x74, 0x6c, 0x61, 0x73, 0x73, 0x2f, 0x67, 0x65, 0x6d, 0x6d, 0x2f, 0x63, 0x6f, 0x6c, 0x6c
        /*0042*/ 	.byte	0x65, 0x63, 0x74, 0x69, 0x76, 0x65, 0x2f, 0x73, 0x6d, 0x39, 0x30, 0x5f, 0x6d, 0x6d, 0x61, 0x5f
        /*0052*/ 	.byte	0x74, 0x6d, 0x61, 0x5f, 0x67, 0x6d, 0x6d, 0x61, 0x5f, 0x73, 0x73, 0x5f, 0x77, 0x61, 0x72, 0x70
        /*0062*/ 	.byte	0x73, 0x70, 0x65, 0x63, 0x69, 0x61, 0x6c, 0x69, 0x7a, 0x65, 0x64, 0x2e, 0x68, 0x70, 0x70, 0x00
	.type		__unnamed_1,@object
	.size		__unnamed_1,(.L_0 - __unnamed_1)
__unnamed_1:
        /*0072*/ 	.byte	0x76, 0x6f, 0x69, 0x64, 0x20, 0x63, 0x75, 0x74, 0x6c, 0x61, 0x73, 0x73, 0x3a, 0x3a, 0x67, 0x65
        /* <DEDUP_REMOVED lines=180> */
        /*0bc2*/ 	.byte	0x75, 0x74, 0x65, 0x3a, 0x3a, 0x69, 0x64, 0x65, 0x6e, 0x74, 0x69, 0x74, 0x79, 0x5d, 0x00
.L_0:


//--------------------- .nv.shared._ZN7cutlass13device_kernelINS_4gemm6kernel13GemmUniversalIN4cute5tupleIJiiiiEEENS1_10collective13CollectiveMmaINS1_34MainloopSm90TmaGmmaWarpSpecializedILi7ENS5_IJNS4_1CILi4EEENSA_ILi2EEENSA_ILi1EEEEEENS1_35KernelTmaWarpSpecializedCooperativeEEENS5_IJNSA_ILi128EEESH_NSA_ILi64EEEEEENS_6half_tENS5_IJlSD_lEEESK_SL_NS4_8TiledMMAINS4_8MMA_AtomIJNS4_4SM904GMMA26MMA_64x128x16_F32F16F16_SSILNSP_5MajorE0ELSR_0ELNSP_7ScaleInE1ELSS_1EEEEEENS4_6LayoutINS5_IJSC_SD_SD_EEENS5_IJSD_NSA_ILi0EEESX_EEEEENS5_IJNS4_10UnderscoreES10_S10_EEEEENS4_23SM90_TMA_LOAD_MULTICASTENS4_14ComposedLayoutINS4_7SwizzleILi3ELi4ELi3EEENS4_18smem_ptr_flag_bitsILi16EEENSV_INS5_IJNSA_ILi8EEESI_EEENS5_IJSI_SD_EEEEEEEvNS4_8identityES13_S1D_vS1E_EENS_8epilogue10collective6detail29Sm90TmaWarpSpecializedAdapterINS1H_15DefaultEpilogueISK_SL_SL_NS1G_6thread17LinearCombinationISK_Li1EffLNS1L_9ScaleType4KindE0ELNS_15FloatRoundStyleE2ESK_EENS1_15EpilogueDefaultEEEEEvvEEEEvNT_6ParamsE --------------------------
	.section	.nv.shared._ZN7cutlass13device_kernelINS_4gemm6kernel13GemmUniversalIN4cute5tupleIJiiiiEEENS1_10collective13CollectiveMmaINS1_34MainloopSm90TmaGmmaWarpSpecializedILi7ENS5_IJNS4_1CILi4EEENSA_ILi2EEENSA_ILi1EEEEEENS1_35KernelTmaWarpSpecializedCooperativeEEENS5_IJNSA_ILi128EEESH_NSA_ILi64EEEEEENS_6half_tENS5_IJlSD_lEEESK_SL_NS4_8TiledMMAINS4_8MMA_AtomIJNS4_4SM904GMMA26MMA_64x128x16_F32F16F16_SSILNSP_5MajorE0ELSR_0ELNSP_7ScaleInE1ELSS_1EEEEEENS4_6LayoutINS5_IJSC_SD_SD_EEENS5_IJSD_NSA_ILi0EEESX_EEEEENS5_IJNS4_10UnderscoreES10_S10_EEEEENS4_23SM90_TMA_LOAD_MULTICASTENS4_14ComposedLayoutINS4_7SwizzleILi3ELi4ELi3EEENS4_18smem_ptr_flag_bitsILi16EEENSV_INS5_IJNSA_ILi8EEESI_EEENS5_IJSI_SD_EEEEEEEvNS4_8identityES13_S1D_vS1E_EENS_8epilogue10collective6detail29Sm90TmaWarpSpecializedAdapterINS1H_15DefaultEpilogueISK_SL_SL_NS1G_6thread17LinearCombinationISK_Li1EffLNS1L_9ScaleType4KindE0ELNS_15FloatRoundStyleE2ESK_EENS1_15EpilogueDefaultEEEEEvvEEEEvNT_6ParamsE,"aw",@nobits
	.sectionflags	@""
	.align	16
	.zero		1024


//--------------------- .nv.shared.reserved.0     --------------------------
	.section	.nv.shared.reserved.0,"aw",@nobits
	.weak		__nv_reservedSMEM_offset_0_alias
	.size		__nv_reservedSMEM_offset_0_alias, 0, 0
	.other		__nv_reservedSMEM_offset_0_alias,@"STO_CUDA_RESERVED_SHARED STV_DEFAULT"
__nv_reservedSMEM_offset_0_alias:
	.zero		0


//--------------------- .nv.global                --------------------------
	.section	.nv.global,"aw",@nobits
.nv.global:
	.type		_ZN40_INTERNAL_bb27c204_4_k_cu_0ee08d90_214204cute1_E,@object
	.size		_ZN40_INTERNAL_bb27c204_4_k_cu_0ee08d90_214204cute1_E,(_ZN40_INTERNAL_bb27c204_4_k_cu_0ee08d90_214204cuda3std3__45__cpo6cbeginE - _ZN40_INTERNAL_bb27c204_4_k_cu_0ee08d90_214204cute1_E)
_ZN40_INTERNAL_bb27c204_4_k_cu_0ee08d90_214204cute1_E:
	.zero		1
	.type		_ZN40_INTERNAL_bb27c204_4_k_cu_0ee08d90_214204cuda3std3__45__cpo6cbeginE,@object
	.size		_ZN40_INTERNAL_bb27c204_4_k_cu_0ee08d90_214204cuda3std3__45__cpo6cbeginE,(_ZN40_INTERNAL_bb27c204_4_k_cu_0ee08d90_214204cuda3std3__48in_placeE - _ZN40_INTERNAL_bb27c204_4_k_cu_0ee08d90_214204cuda3std3__45__cpo6cbeginE)
_ZN40_INTERNAL_bb27c204_4_k_cu_0ee08d90_214204cuda3std3__45__cpo6cbeginE:
	.zero		1
	.type		_ZN40_INTERNAL_bb27c204_4_k_cu_0ee08d90_214204cuda3std3__48in_placeE,@object
	.size		_ZN40_INTERNAL_bb27c204_4_k_cu_0ee08d90_214204cuda3std3__48in_placeE,(_ZN40_INTERNAL_bb27c204_4_k_cu_0ee08d90_214204cuda3std6ranges3__45__cpo9iter_moveE - _ZN40_INTERNAL_bb27c204_4_k_cu_0ee08d90_214204cuda3std3__48in_placeE)
_ZN40_INTERNAL_bb27c204_4_k_cu_0ee08d90_214204cuda3std3__48in_placeE:
	.zero		1
	.type		_ZN40_INTERNAL_bb27c204_4_k_cu_0ee08d90_214204cuda3std6ranges3__45__cpo9iter_moveE,@object
	.size		_ZN40_INTERNAL_bb27c204_4_k_cu_0ee08d90_214204cuda3std6ranges3__45__cpo9iter_moveE,(_ZN40_INTERNAL_bb27c204_4_k_cu_0ee08d90_214204cuda3std3__45__cpo5beginE - _ZN40_INTERNAL_bb27c204_4_k_cu_0ee08d90_214204cuda3std6ranges3__45__cpo9iter_moveE)
_ZN40_INTERNAL_bb27c204_4_k_cu_0ee08d90_214204cuda3std6ranges3__45__cpo9iter_moveE:
	.zero		1
	.type		_ZN40_INTERNAL_bb27c204_4_k_cu_0ee08d90_214204cuda3std3__45__cpo5beginE,@object
	.size		_ZN40_INTERNAL_bb27c204_4_k_cu_0ee08d90_214204cuda3std3__45__cpo5beginE,(_ZN40_INTERNAL_bb27c204_4_k_cu_0ee08d90_214204cuda3std3__442_GLOBAL__N__bb27c204_4_k_cu_0ee08d90_214206ignoreE - _ZN40_INTERNAL_bb27c204_4_k_cu_0ee08d90_214204cuda3std3__45__cpo5beginE)
_ZN40_INTERNAL_bb27c204_4_k_cu_0ee08d90_214204cuda3std3__45__cpo5beginE:
	.zero		1
	.type		_ZN40_INTERNAL_bb27c204_4_k_cu_0ee08d90_214204cuda3std3__442_GLOBAL__N__bb27c204_4_k_cu_0ee08d90_214206ignoreE,@object
	.size		_ZN40_INTERNAL_bb27c204_4_k_cu_0ee08d90_214204cuda3std3__442_GLOBAL__N__bb27c204_4_k_cu_0ee08d90_214206ignoreE,(_ZN40_INTERNAL_bb27c204_4_k_cu_0ee08d90_214204cute7productE - _ZN40_INTERNAL_bb27c204_4_k_cu_0ee08d90_214204cuda3std3__442_GLOBAL__N__bb27c204_4_k_cu_0ee08d90_214206ignoreE)
_ZN40_INTERNAL_bb27c204_4_k_cu_0ee08d90_214204cuda3std3__442_GLOBAL__N__bb27c204_4_k_cu_0ee08d90_214206ignoreE:
	.zero		1
	.type		_ZN40_INTERNAL_bb27c204_4_k_cu_0ee08d90_214204cute7productE,@object
	.size		_ZN40_INTERNAL_bb27c204_4_k_cu_0ee08d90_214204cute7productE,(_ZN40_INTERNAL_bb27c204_4_k_cu_0ee08d90_214204cuda3std3__45__cpo3endE - _ZN40_INTERNAL_bb27c204_4_k_cu_0ee08d90_214204cute7productE)
_ZN40_INTERNAL_bb27c204_4_k_cu_0ee08d90_214204cute7productE:
	.zero		1
	.type		_ZN40_INTERNAL_bb27c204_4_k_cu_0ee08d90_214204cuda3std3__45__cpo3endE,@object
	.size		_ZN40_INTERNAL_bb27c204_4_k_cu_0ee08d90_214204cuda3std3__45__cpo3endE,(_ZN40_INTERNAL_bb27c204_4_k_cu_0ee08d90_214204cuda3std3__419piecewise_constructE - _ZN40_INTERNAL_bb27c204_4_k_cu_0ee08d90_214204cuda3std3__45__cpo3endE)
_ZN40_INTERNAL_bb27c204_4_k_cu_0ee08d90_214204cuda3std3__45__cpo3endE:
	.zero		1
	.type		_ZN40_INTERNAL_bb27c204_4_k_cu_0ee08d90_214204cuda3std3__419piecewise_constructE,@object
	.size		_ZN40_INTERNAL_bb27c204_4_k_cu_0ee08d90_214204cuda3std3__419piecewise_constructE,(_ZN40_INTERNAL_bb27c204_4_k_cu_0ee08d90_214204cuda3std3__45__cpo4cendE - _ZN40_INTERNAL_bb27c204_4_k_cu_0ee08d90_214204cuda3std3__419piecewise_constructE)
_ZN40_INTERNAL_bb27c204_4_k_cu_0ee08d90_214204cuda3std3__419piecewise_constructE:
	.zero		1
	.type		_ZN40_INTERNAL_bb27c204_4_k_cu_0ee08d90_214204cuda3std3__45__cpo4cendE,@object
	.size		_ZN40_INTERNAL_bb27c204_4_k_cu_0ee08d90_214204cuda3std3__45__cpo4cendE,(_ZN40_INTERNAL_bb27c204_4_k_cu_0ee08d90_214204cuda3std6ranges3__45__cpo4swapE - _ZN40_INTERNAL_bb27c204_4_k_cu_0ee08d90_214204cuda3std3__45__cpo4cendE)
_ZN40_INTERNAL_bb27c204_4_k_cu_0ee08d90_214204cuda3std3__45__cpo4cendE:
	.zero		1
	.type		_ZN40_INTERNAL_bb27c204_4_k_cu_0ee08d90_214204cuda3std6ranges3__45__cpo4swapE,@object
	.size		_ZN40_INTERNAL_bb27c204_4_k_cu_0ee08d90_214204cuda3std6ranges3__45__cpo4swapE,(.L_8 - _ZN40_INTERNAL_bb27c204_4_k_cu_0ee08d90_214204cuda3std6ranges3__45__cpo4swapE)
_ZN40_INTERNAL_bb27c204_4_k_cu_0ee08d90_214204cuda3std6ranges3__45__cpo4swapE:
	.zero		1
.L_8:


//--------------------- .nv.constant0._ZN7cutlass13device_kernelINS_4gemm6kernel13GemmUniversalIN4cute5tupleIJiiiiEEENS1_10collective13CollectiveMmaINS1_34MainloopSm90TmaGmmaWarpSpecializedILi7ENS5_IJNS4_1CILi4EEENSA_ILi2EEENSA_ILi1EEEEEENS1_35KernelTmaWarpSpecializedCooperativeEEENS5_IJNSA_ILi128EEESH_NSA_ILi64EEEEEENS_6half_tENS5_IJlSD_lEEESK_SL_NS4_8TiledMMAINS4_8MMA_AtomIJNS4_4SM904GMMA26MMA_64x128x16_F32F16F16_SSILNSP_5MajorE0ELSR_0ELNSP_7ScaleInE1ELSS_1EEEEEENS4_6LayoutINS5_IJSC_SD_SD_EEENS5_IJSD_NSA_ILi0EEESX_EEEEENS5_IJNS4_10UnderscoreES10_S10_EEEEENS4_23SM90_TMA_LOAD_MULTICASTENS4_14ComposedLayoutINS4_7SwizzleILi3ELi4ELi3EEENS4_18smem_ptr_flag_bitsILi16EEENSV_INS5_IJNSA_ILi8EEESI_EEENS5_IJSI_SD_EEEEEEEvNS4_8identityES13_S1D_vS1E_EENS_8epilogue10collective6detail29Sm90TmaWarpSpecializedAdapterINS1H_15DefaultEpilogueISK_SL_SL_NS1G_6thread17LinearCombinationISK_Li1EffLNS1L_9ScaleType4KindE0ELNS_15FloatRoundStyleE2ESK_EENS1_15EpilogueDefaultEEEEEvvEEEEvNT_6ParamsE --------------------------
	.section	.nv.constant0._ZN7cutlass13device_kernelINS_4gemm6kernel13GemmUniversalIN4cute5tupleIJiiiiEEENS1_10collective13CollectiveMmaINS1_34MainloopSm90TmaGmmaWarpSpecializedILi7ENS5_IJNS4_1CILi4EEENSA_ILi2EEENSA_ILi1EEEEEENS1_35KernelTmaWarpSpecializedCooperativeEEENS5_IJNSA_ILi128EEESH_NSA_ILi64EEEEEENS_6half_tENS5_IJlSD_lEEESK_SL_NS4_8TiledMMAINS4_8MMA_AtomIJNS4_4SM904GMMA26MMA_64x128x16_F32F16F16_SSILNSP_5MajorE0ELSR_0ELNSP_7ScaleInE1ELSS_1EEEEEENS4_6LayoutINS5_IJSC_SD_SD_EEENS5_IJSD_NSA_ILi0EEESX_EEEEENS5_IJNS4_10UnderscoreES10_S10_EEEEENS4_23SM90_TMA_LOAD_MULTICASTENS4_14ComposedLayoutINS4_7SwizzleILi3ELi4ELi3EEENS4_18smem_ptr_flag_bitsILi16EEENSV_INS5_IJNSA_ILi8EEESI_EEENS5_IJSI_SD_EEEEEEEvNS4_8identityES13_S1D_vS1E_EENS_8epilogue10collective6detail29Sm90TmaWarpSpecializedAdapterINS1H_15DefaultEpilogueISK_SL_SL_NS1G_6thread17LinearCombinationISK_Li1EffLNS1L_9ScaleType4KindE0ELNS_15FloatRoundStyleE2ESK_EENS1_15EpilogueDefaultEEEEEvvEEEEvNT_6ParamsE,"a",@progbits
	.sectionflags	@""
	.align	4
.nv.constant0._ZN7cutlass13device_kernelINS_4gemm6kernel13GemmUniversalIN4cute5tupleIJiiiiEEENS1_10collective13CollectiveMmaINS1_34MainloopSm90TmaGmmaWarpSpecializedILi7ENS5_IJNS4_1CILi4EEENSA_ILi2EEENSA_ILi1EEEEEENS1_35KernelTmaWarpSpecializedCooperativeEEENS5_IJNSA_ILi128EEESH_NSA_ILi64EEEEEENS_6half_tENS5_IJlSD_lEEESK_SL_NS4_8TiledMMAINS4_8MMA_AtomIJNS4_4SM904GMMA26MMA_64x128x16_F32F16F16_SSILNSP_5MajorE0ELSR_0ELNSP_7ScaleInE1ELSS_1EEEEEENS4_6LayoutINS5_IJSC_SD_SD_EEENS5_IJSD_NSA_ILi0EEESX_EEEEENS5_IJNS4_10UnderscoreES10_S10_EEEEENS4_23SM90_TMA_LOAD_MULTICASTENS4_14ComposedLayoutINS4_7SwizzleILi3ELi4ELi3EEENS4_18smem_ptr_flag_bitsILi16EEENSV_INS5_IJNSA_ILi8EEESI_EEENS5_IJSI_SD_EEEEEEEvNS4_8identityES13_S1D_vS1E_EENS_8epilogue10collective6detail29Sm90TmaWarpSpecializedAdapterINS1H_15DefaultEpilogueISK_SL_SL_NS1G_6thread17LinearCombinationISK_Li1EffLNS1L_9ScaleType4KindE0ELNS_15FloatRoundStyleE2ESK_EENS1_15EpilogueDefaultEEEEEvvEEEEvNT_6ParamsE:
	.zero		1664


//--------------------- SYMBOLS --------------------------

	.type		.nv.reservedSmem.offset0,@object
	.size		.nv.reservedSmem.offset0,0x4
	.type		__assertfail,@function
